def matmul_kernel(
    a_ptr,
    b_ptr,
    c_ptr,
    M,
    N,
    K,
    stride_am,
    stride_ak,
    stride_bk,
    stride_bn,
    stride_cm,
    stride_cn,
    BLOCK_M: tl.constexpr,
    BLOCK_N: tl.constexpr,
    BLOCK_K: tl.constexpr,
    GROUP_M: tl.constexpr,
):
    pid = tl.program_id(axis=0)
    num_pid_m = tl.cdiv(M, BLOCK_M)
    num_pid_n = tl.cdiv(N, BLOCK_N)
    num_pid_in_group = GROUP_M * num_pid_n
    group_id = pid // num_pid_in_group
    first_pid_m = group_id * GROUP_M
    group_size_m = min(num_pid_m - first_pid_m, GROUP_M)
    pid_m = first_pid_m + ((pid % num_pid_in_group) % group_size_m)
    pid_n = (pid % num_pid_in_group) // group_size_m

    offs_am = (pid_m * BLOCK_M + tl.arange(0, BLOCK_M)) % M
    offs_bn = (pid_n * BLOCK_N + tl.arange(0, BLOCK_N)) % N
    offs_k = tl.arange(0, BLOCK_K)
    a_ptrs = a_ptr + offs_am[:, None] * stride_am + offs_k[None, :] * stride_ak
    b_ptrs = b_ptr + offs_k[:, None] * stride_bk + offs_bn[None, :] * stride_bn

    acc = tl.zeros((BLOCK_M, BLOCK_N), dtype=tl.float32)
    for kk in range(0, tl.cdiv(K, BLOCK_K)):
        a = tl.load(a_ptrs, mask=offs_k[None, :] < K - kk * BLOCK_K, other=0.0)
        b = tl.load(b_ptrs, mask=offs_k[:, None] < K - kk * BLOCK_K, other=0.0)
        acc = tl.dot(a, b, acc)
        a_ptrs += BLOCK_K * stride_ak
        b_ptrs += BLOCK_K * stride_bk

    c = acc.to(c_ptr.dtype.element_ty)
    offs_cm = pid_m * BLOCK_M + tl.arange(0, BLOCK_M)
    offs_cn = pid_n * BLOCK_N + tl.arange(0, BLOCK_N)
    c_ptrs = c_ptr + offs_cm[:, None] * stride_cm + offs_cn[None, :] * stride_cn
    mask = (offs_cm[:, None] < M) & (offs_cn[None, :] < N)
    tl.store(c_ptrs, c, mask=mask)

# config = {"BLOCK_K": 128, "BLOCK_M": 256, "BLOCK_N": 64, "GROUP_M": 8, "arch": "sm_100", "dtype": "fp8e5m2", "num_ctas": 1, "num_stages": 3, "num_warps": 16}
# arch = sm_100


// ===== COMPILED SASS (sm_100a) =====

	.target	sm_100a

	.elftype	@"ET_EXEC"


//--------------------- .note.nv.tkinfo           --------------------------
	.section	.note.nv.tkinfo,"",@"SHT_NOTE"
	.sectionflags	@"SHF_NOTE_NV_TKINFO"
	.tkinfo
        /*0018*/ 	.word	0x00000081
        /*0030*/ 	.string	""
        /*0030*/ 	.string	"ptxas-blackwell"
        /*0030*/ 	.string	"Cuda compilation tools, release 12.9, V12.9.86"
        /*0030*/ 	.string	"Build cuda_12.9.r12.9/compiler.36037853_0"
        /*0030*/ 	.string	"-v  -suppress-debug-info  -lineinfo  -arch sm_100a "



//--------------------- .note.nv.cuver            --------------------------
	.section	.note.nv.cuver,"",@"SHT_NOTE"
	.sectionflags	@"SHF_NOTE_NV_CUVER"
        /*0018*/ 	.short	0x0001
        /*001a*/ 	.short	0x0064
        /*001c*/ 	.short	0x0001
        /*001e*/ 	.short	0x0000
        /*0020*/ 	.short	0x0001
        /*0022*/ 	.short	0x0000


//--------------------- .nv.info                  --------------------------
	.section	.nv.info,"",@"SHT_CUDA_INFO"
	.align	4


	//----- nvinfo : EIATTR_REGCOUNT
	.align		4
        /*0000*/ 	.byte	0x04, 0x2f
        /*0002*/ 	.short	(.L_1 - .L_0)
	.align		4
.L_0:
        /*0004*/ 	.word	index@(matmul_kernel)
        /*0008*/ 	.word	0x00000080


	//----- nvinfo : EIATTR_FRAME_SIZE
	.align		4
.L_1:
        /*000c*/ 	.byte	0x04, 0x11
        /*000e*/ 	.short	(.L_3 - .L_2)
	.align		4
.L_2:
        /*0010*/ 	.word	index@(matmul_kernel)
        /*0014*/ 	.word	0x00000158


	//----- nvinfo : EIATTR_MIN_STACK_SIZE
	.align		4
.L_3:
        /*0018*/ 	.byte	0x04, 0x12
        /*001a*/ 	.short	(.L_5 - .L_4)
	.align		4
.L_4:
        /*001c*/ 	.word	index@(matmul_kernel)
        /*0020*/ 	.word	0x00000158
.L_5:


//--------------------- .nv.info.matmul_kernel    --------------------------
	.section	.nv.info.matmul_kernel,"",@"SHT_CUDA_INFO"
	.sectionflags	@""
	.align	4


	//----- nvinfo : EIATTR_CUDA_API_VERSION
	.align		4
        /*0000*/ 	.byte	0x04, 0x37
        /*0002*/ 	.short	(.L_7 - .L_6)
.L_6:
        /*0004*/ 	.word	0x00000081


	//----- nvinfo : EIATTR_KPARAM_INFO
	.align		4
.L_7:
        /*0008*/ 	.byte	0x04, 0x17
        /*000a*/ 	.short	(.L_9 - .L_8)
.L_8:
        /*000c*/ 	.word	0x00000000
        /*0010*/ 	.short	0x000d
        /*0012*/ 	.short	0x0048
        /*0014*/ 	.byte	0x00, 0xf4, 0x21, 0x00


	//----- nvinfo : EIATTR_KPARAM_INFO
	.align		4
.L_9:
        /*0018*/ 	.byte	0x04, 0x17
        /*001a*/ 	.short	(.L_11 - .L_10)
.L_10:
        /*001c*/ 	.word	0x00000000
        /*0020*/ 	.short	0x000c
        /*0022*/ 	.short	0x0040
        /*0024*/ 	.byte	0x00, 0xf4, 0x21, 0x00


	//----- nvinfo : EIATTR_KPARAM_INFO
	.align		4
.L_11:
        /*0028*/ 	.byte	0x04, 0x17
        /*002a*/ 	.short	(.L_13 - .L_12)
.L_12:
        /*002c*/ 	.word	0x00000000
        /*0030*/ 	.short	0x000b
        /*0032*/ 	.short	0x0038
        /*0034*/ 	.byte	0x00, 0xf0, 0x11, 0x00


	//----- nvinfo : EIATTR_KPARAM_INFO
	.align		4
.L_13:
        /*0038*/ 	.byte	0x04, 0x17
        /*003a*/ 	.short	(.L_15 - .L_14)
.L_14:
        /*003c*/ 	.word	0x00000000
        /*0040*/ 	.short	0x000a
        /*0042*/ 	.short	0x0034
        /*0044*/ 	.byte	0x00, 0xf0, 0x11, 0x00


	//----- nvinfo : EIATTR_KPARAM_INFO
	.align		4
.L_15:
        /*0048*/ 	.byte	0x04, 0x17
        /*004a*/ 	.short	(.L_17 - .L_16)
.L_16:
        /*004c*/ 	.word	0x00000000
        /*0050*/ 	.short	0x0009
        /*0052*/ 	.short	0x0030
        /*0054*/ 	.byte	0x00, 0xf0, 0x11, 0x00


	//----- nvinfo : EIATTR_KPARAM_INFO
	.align		4
.L_17:
        /*0058*/ 	.byte	0x04, 0x17
        /*005a*/ 	.short	(.L_19 - .L_18)
.L_18:
        /*005c*/ 	.word	0x00000000
        /*0060*/ 	.short	0x0008
        /*0062*/ 	.short	0x002c
        /*0064*/ 	.byte	0x00, 0xf0, 0x11, 0x00


	//----- nvinfo : EIATTR_KPARAM_INFO
	.align		4
.L_19:
        /*0068*/ 	.byte	0x04, 0x17
        /*006a*/ 	.short	(.L_21 - .L_20)
.L_20:
        /*006c*/ 	.word	0x00000000
        /*0070*/ 	.short	0x0007
        /*0072*/ 	.short	0x0028
        /*0074*/ 	.byte	0x00, 0xf0, 0x11, 0x00


	//----- nvinfo : EIATTR_KPARAM_INFO
	.align		4
.L_21:
        /*0078*/ 	.byte	0x04, 0x17
        /*007a*/ 	.short	(.L_23 - .L_22)
.L_22:
        /*007c*/ 	.word	0x00000000
        /*0080*/ 	.short	0x0006
        /*0082*/ 	.short	0x0024
        /*0084*/ 	.byte	0x00, 0xf0, 0x11, 0x00


	//----- nvinfo : EIATTR_KPARAM_INFO
	.align		4
.L_23:
        /*0088*/ 	.byte	0x04, 0x17
        /*008a*/ 	.short	(.L_25 - .L_24)
.L_24:
        /*008c*/ 	.word	0x00000000
        /*0090*/ 	.short	0x0005
        /*0092*/ 	.short	0x0020
        /*0094*/ 	.byte	0x00, 0xf0, 0x11, 0x00


	//----- nvinfo : EIATTR_KPARAM_INFO
	.align		4
.L_25:
        /*0098*/ 	.byte	0x04, 0x17
        /*009a*/ 	.short	(.L_27 - .L_26)
.L_26:
        /*009c*/ 	.word	0x00000000
        /*00a0*/ 	.short	0x0004
        /*00a2*/ 	.short	0x001c
        /*00a4*/ 	.byte	0x00, 0xf0, 0x11, 0x00


	//----- nvinfo : EIATTR_KPARAM_INFO
	.align		4
.L_27:
        /*00a8*/ 	.byte	0x04, 0x17
        /*00aa*/ 	.short	(.L_29 - .L_28)
.L_28:
        /*00ac*/ 	.word	0x00000000
        /*00b0*/ 	.short	0x0003
        /*00b2*/ 	.short	0x0018
        /*00b4*/ 	.byte	0x00, 0xf0, 0x11, 0x00


	//----- nvinfo : EIATTR_KPARAM_INFO
	.align		4
.L_29:
        /*00b8*/ 	.byte	0x04, 0x17
        /*00ba*/ 	.short	(.L_31 - .L_30)
.L_30:
        /*00bc*/ 	.word	0x00000000
        /*00c0*/ 	.short	0x0002
        /*00c2*/ 	.short	0x0010
        /*00c4*/ 	.byte	0x00, 0xf4, 0x21, 0x00


	//----- nvinfo : EIATTR_KPARAM_INFO
	.align		4
.L_31:
        /*00c8*/ 	.byte	0x04, 0x17
        /*00ca*/ 	.short	(.L_33 - .L_32)
.L_32:
        /*00cc*/ 	.word	0x00000000
        /*00d0*/ 	.short	0x0001
        /*00d2*/ 	.short	0x0008
        /*00d4*/ 	.byte	0x00, 0xf4, 0x21, 0x00


	//----- nvinfo : EIATTR_KPARAM_INFO
	.align		4
.L_33:
        /*00d8*/ 	.byte	0x04, 0x17
        /*00da*/ 	.short	(.L_35 - .L_34)
.L_34:
        /*00dc*/ 	.word	0x00000000
        /*00e0*/ 	.short	0x0000
        /*00e2*/ 	.short	0x0000
        /*00e4*/ 	.byte	0x00, 0xf4, 0x21, 0x00


	//----- nvinfo : EIATTR_SPARSE_MMA_MASK
	.align		4
.L_35:
        /*00e8*/ 	.byte	0x03, 0x50
        /*00ea*/ 	.short	0x0000


	//----- nvinfo : EIATTR_MAXREG_COUNT
	.align		4
        /*00ec*/ 	.byte	0x03, 0x1b
        /*00ee*/ 	.short	0x0080


	//----- nvinfo : EIATTR_NUM_BARRIERS
	.align		4
        /*00f0*/ 	.byte	0x02, 0x4c
        /*00f2*/ 	.byte	0x01
	.zero		1


	//----- nvinfo : EIATTR_ANNOTATIONS
	.align		4
        /*00f4*/ 	.byte	0x04, 0x55
        /*00f6*/ 	.short	(.L_37 - .L_36)


	//   ....[0]....
.L_36:
        /*00f8*/ 	.word	0x00000001
        /*00fc*/ 	.byte	0x30, 0x06, 0x00, 0x00, 0x01, 0x00, 0x00, 0x00, 0x50, 0x06, 0x00, 0x00, 0x01, 0x00, 0x00, 0x00
        /* <DEDUP_REMOVED lines=108> */
        /*07cc*/ 	.byte	0x80, 0x84, 0x00, 0x00, 0x01, 0x00, 0x00, 0x00, 0x20, 0x88, 0x00, 0x00


	//----- nvinfo : EIATTR_VRC_CTA_INIT_COUNT
	.align		4
.L_37:
        /*07d8*/ 	.byte	0x02, 0x4a
	.zero		1
	.zero		1


	//----- nvinfo : EIATTR_EXIT_INSTR_OFFSETS
	.align		4
        /*07dc*/ 	.byte	0x04, 0x1c
        /*07de*/ 	.short	(.L_39 - .L_38)


	//   ....[0]....
.L_38:
        /*07e0*/ 	.word	0x000099d0


	//   ....[1]....
        /*07e4*/ 	.word	0x000099f0


	//----- nvinfo : EIATTR_REQNTID
	.align		4
.L_39:
        /*07e8*/ 	.byte	0x04, 0x10
        /*07ea*/ 	.short	(.L_41 - .L_40)
.L_40:
        /*07ec*/ 	.word	0x00000200
        /*07f0*/ 	.word	0x00000001
        /*07f4*/ 	.word	0x00000001


	//----- nvinfo : EIATTR_CBANK_PARAM_SIZE
	.align		4
.L_41:
        /*07f8*/ 	.byte	0x03, 0x19
        /*07fa*/ 	.short	0x0050


	//----- nvinfo : EIATTR_PARAM_CBANK
	.align		4
        /*07fc*/ 	.byte	0x04, 0x0a
        /*07fe*/ 	.short	(.L_43 - .L_42)
	.align		4
.L_42:
        /*0800*/ 	.word	index@(.nv.constant0.matmul_kernel)
        /*0804*/ 	.short	0x0380
        /*0806*/ 	.short	0x0050


	//----- nvinfo : EIATTR_SW_WAR
	.align		4
.L_43:
        /*0808*/ 	.byte	0x04, 0x36
        /*080a*/ 	.short	(.L_45 - .L_44)
.L_44:
        /*080c*/ 	.word	0x00000008
.L_45:


//--------------------- .nv.compat                --------------------------
	.section	.nv.compat,"",@"SHT_CUDA_COMPAT_INFO"
	.align	4
        /*0000*/ 	.byte	0x02, 0x02, 0x02, 0x00, 0x02, 0x05, 0x05, 0x00, 0x02, 0x03, 0x00, 0x00, 0x02, 0x06, 0x01, 0x00


//--------------------- .nv.callgraph             --------------------------
	.section	.nv.callgraph,"",@"SHT_CUDA_CALLGRAPH"
	.align	4
	.sectionentsize	8
	.align		4
        /*0000*/ 	.word	0x00000000
	.align		4
        /*0004*/ 	.word	0xffffffff
	.align		4
        /*0008*/ 	.word	0x00000000
	.align		4
        /*000c*/ 	.word	0xfffffffe
	.align		4
        /*0010*/ 	.word	0x00000000
	.align		4
        /*0014*/ 	.word	0xfffffffd
	.align		4
        /*0018*/ 	.word	0x00000000
	.align		4
        /*001c*/ 	.word	0xfffffffc


//--------------------- .text.matmul_kernel       --------------------------
	.section	.text.matmul_kernel,"ax",@progbits
	.align	128
        .global         matmul_kernel
        .type           matmul_kernel,@function
        .size           matmul_kernel,(.L_x_3 - matmul_kernel)
        .other          matmul_kernel,@"STO_CUDA_ENTRY STV_DEFAULT"
matmul_kernel:
.text.matmul_kernel:
[----:B------:R-:W0:Y:S08]  /*0000*/  LDC R1, c[0x0][0x37c] ;  /* 0x0000df00ff017b82 */ /* 0x000e300000000800 */
[----:B------:R-:W1:Y:S01]  /*0010*/  LDC.64 R8, c[0x0][0x398] ;  /* 0x0000e600ff087b82 */ /* 0x000e620000000a00 */
[----:B------:R-:W2:Y:S01]  /*0020*/  S2R R5, SR_CTAID.X ;  /* 0x0000000000057919 */ /* 0x000ea20000002500 */
[----:B------:R-:W3:Y:S01]  /*0030*/  LDCU UR4, c[0x0][0x3a0] ;  /* 0x00007400ff0477ac */ /* 0x000ee20008000800 */
[----:B0-----:R-:W-:Y:S01]  /*0040*/  VIADD R1, R1, 0xfffffea8 ;  /* 0xfffffea801017836 */ /* 0x001fe20000000000 */
[----:B------:R-:W-:Y:S01]  /*0050*/  CS2R R32, SRZ ;  /* 0x0000000000207805 */ /* 0x000fe2000001ff00 */
[----:B------:R-:W0:Y:S01]  /*0060*/  S2R R95, SR_TID.X ;  /* 0x00000000005f7919 */ /* 0x000e220000002100 */
[----:B------:R-:W-:-:S02]  /*0070*/  CS2R R34, SRZ ;  /* 0x0000000000227805 */ /* 0x000fc4000001ff00 */
[----:B------:R-:W-:Y:S01]  /*0080*/  CS2R R40, SRZ ;  /* 0x0000000000287805 */ /* 0x000fe2000001ff00 */
[----:B------:R-:W4:Y:S01]  /*0090*/  S2UR UR6, SR_CgaCtaId ;  /* 0x00000000000679c3 */ /* 0x000f220000008800 */
[----:B------:R-:W-:Y:S02]  /*00a0*/  CS2R R42, SRZ ;  /* 0x00000000002a7805 */ /* 0x000fe4000001ff00 */
[----:B------:R-:W-:Y:S02]  /*00b0*/  CS2R R36, SRZ ;  /* 0x0000000000247805 */ /* 0x000fe4000001ff00 */
[----:B------:R-:W-:Y:S02]  /*00c0*/  CS2R R38, SRZ ;  /* 0x0000000000267805 */ /* 0x000fe4000001ff00 */
[----:B------:R-:W-:Y:S02]  /*00d0*/  CS2R R52, SRZ ;  /* 0x0000000000347805 */ /* 0x000fe4000001ff00 */
[----:B------:R-:W-:-:S02]  /*00e0*/  CS2R R54, SRZ ;  /* 0x0000000000367805 */ /* 0x000fc4000001ff00 */
[----:B------:R-:W-:Y:S02]  /*00f0*/  CS2R R28, SRZ ;  /* 0x00000000001c7805 */ /* 0x000fe4000001ff00 */
[----:B------:R-:W-:Y:S02]  /*0100*/  CS2R R30, SRZ ;  /* 0x00000000001e7805 */ /* 0x000fe4000001ff00 */
[----:B------:R-:W-:Y:S02]  /*0110*/  CS2R R48, SRZ ;  /* 0x0000000000307805 */ /* 0x000fe4000001ff00 */
[----:B------:R-:W-:Y:S02]  /*0120*/  CS2R R50, SRZ ;  /* 0x0000000000327805 */ /* 0x000fe4000001ff00 */
[----:B------:R-:W-:Y:S02]  /*0130*/  CS2R R44, SRZ ;  /* 0x00000000002c7805 */ /* 0x000fe4000001ff00 */
[----:B------:R-:W-:Y:S01]  /*0140*/  CS2R R46, SRZ ;  /* 0x00000000002e7805 */ /* 0x000fe2000001ff00 */
[----:B---3--:R-:W-:Y:S01]  /*0150*/  UIADD3 UR4, UPT, UPT, UR4, 0x7f, URZ ;  /* 0x0000007f04047890 */ /* 0x008fe2000fffe0ff */
[----:B------:R-:W-:-:S02]  /*0160*/  CS2R R24, SRZ ;  /* 0x0000000000187805 */ /* 0x000fc4000001ff00 */
[----:B------:R-:W-:Y:S01]  /*0170*/  CS2R R26, SRZ ;  /* 0x00000000001a7805 */ /* 0x000fe2000001ff00 */
[----:B------:R-:W-:Y:S01]  /*0180*/  UMOV UR5, 0x400 ;  /* 0x0000040000057882 */ /* 0x000fe20000000000 */
[----:B-1----:R-:W-:Y:S01]  /*0190*/  VIADD R0, R9, 0x3f ;  /* 0x0000003f09007836 */ /* 0x002fe20000000000 */
[----:B------:R-:W-:Y:S01]  /*01a0*/  UISETP.GE.AND UP0, UPT, UR4, 0x80, UPT ;  /* 0x000000800400788c */ /* 0x000fe2000bf06270 */
[----:B------:R-:W1:Y:S03]  /*01b0*/  LDCU.64 UR8, c[0x0][0x358] ;  /* 0x00006b00ff0877ac */ /* 0x000e660008000a00 */
[----:B------:R-:W-:Y:S01]  /*01c0*/  SHF.R.S32.HI R3, RZ, 0x1f, R0 ;  /* 0x0000001fff037819 */ /* 0x000fe20000011400 */
[----:B----4-:R-:W-:-:S03]  /*01d0*/  ULEA UR5, UR6, UR5, 0x18 ;  /* 0x0000000506057291 */ /* 0x010fc6000f8ec0ff */
[----:B------:R-:W-:Y:S02]  /*01e0*/  LEA.HI R3, R3, R0, RZ, 0x6 ;  /* 0x0000000003037211 */ /* 0x000fe400078f30ff */
[----:B--2---:R-:W-:Y:S02]  /*01f0*/  IABS R10, R5 ;  /* 0x00000005000a7213 */ /* 0x004fe40000000000 */
[----:B------:R-:W-:-:S05]  /*0200*/  SHF.R.S32.HI R3, RZ, 0x6, R3 ;  /* 0x00000006ff037819 */ /* 0x000fca0000011403 */
[----:B------:R-:W-:-:S05]  /*0210*/  IMAD.SHL.U32 R4, R3, 0x8, RZ ;  /* 0x0000000803047824 */ /* 0x000fca00078e00ff */
[-C--:B------:R-:W-:Y:S02]  /*0220*/  IABS R7, R4.reuse ;  /* 0x0000000400077213 */ /* 0x080fe40000000000 */
[----:B------:R-:W-:Y:S02]  /*0230*/  IABS R12, R4 ;  /* 0x00000004000c7213 */ /* 0x000fe40000000000 */
[----:B------:R-:W2:Y:S08]  /*0240*/  I2F.RP R0, R7 ;  /* 0x0000000700007306 */ /* 0x000eb00000209400 */
[----:B--2---:R-:W2:Y:S02]  /*0250*/  MUFU.RCP R0, R0 ;  /* 0x0000000000007308 */ /* 0x004ea40000001000 */
[----:B--2---:R-:W-:-:S02]  /*0260*/  VIADD R2, R0, 0xffffffe ;  /* 0x0ffffffe00027836 */ /* 0x004fc40000000000 */
[----:B------:R-:W-:-:S04]  /*0270*/  IMAD.MOV R0, RZ, RZ, -R12 ;  /* 0x000000ffff007224 */ /* 0x000fc800078e0a0c */
[----:B------:R2:W3:Y:S02]  /*0280*/  F2I.FTZ.U32.TRUNC.NTZ R3, R2 ;  /* 0x0000000200037305 */ /* 0x0004e4000021f000 */
[----:B--2---:R-:W-:Y:S02]  /*0290*/  IMAD.MOV.U32 R2, RZ, RZ, RZ ;  /* 0x000000ffff027224 */ /* 0x004fe400078e00ff */
[----:B---3--:R-:W-:-:S04]  /*02a0*/  IMAD.MOV R6, RZ, RZ, -R3 ;  /* 0x000000ffff067224 */ /* 0x008fc800078e0a03 */
[----:B------:R-:W-:Y:S02]  /*02b0*/  IMAD R11, R6, R7, RZ ;  /* 0x00000007060b7224 */ /* 0x000fe400078e02ff */
[----:B------:R-:W-:Y:S02]  /*02c0*/  IMAD.MOV.U32 R6, RZ, RZ, R10 ;  /* 0x000000ffff067224 */ /* 0x000fe400078e000a */
[----:B------:R-:W-:-:S06]  /*02d0*/  IMAD.HI.U32 R3, R3, R11, R2 ;  /* 0x0000000b03037227 */ /* 0x000fcc00078e0002 */
[----:B------:R-:W-:-:S04]  /*02e0*/  IMAD.HI.U32 R3, R3, R6, RZ ;  /* 0x0000000603037227 */ /* 0x000fc800078e00ff */
[----:B------:R-:W-:-:S05]  /*02f0*/  IMAD R0, R3, R0, R6 ;  /* 0x0000000003007224 */ /* 0x000fca00078e0206 */
[----:B------:R-:W-:-:S13]  /*0300*/  ISETP.GT.U32.AND P1, PT, R7, R0, PT ;  /* 0x000000000700720c */ /* 0x000fda0003f24070 */
[----:B------:R-:W-:Y:S02]  /*0310*/  @!P1 IMAD.IADD R0, R0, 0x1, -R7 ;  /* 0x0000000100009824 */ /* 0x000fe400078e0a07 */
[----:B------:R-:W-:Y:S01]  /*0320*/  @!P1 VIADD R3, R3, 0x1 ;  /* 0x0000000103039836 */ /* 0x000fe20000000000 */
[----:B------:R-:W-:Y:S02]  /*0330*/  ISETP.NE.AND P1, PT, R4, RZ, PT ;  /* 0x000000ff0400720c */ /* 0x000fe40003f25270 */
[----:B------:R-:W-:Y:S02]  /*0340*/  ISETP.GE.U32.AND P0, PT, R0, R7, PT ;  /* 0x000000070000720c */ /* 0x000fe40003f06070 */
[----:B------:R-:W-:-:S04]  /*0350*/  LOP3.LUT R0, R5, R4, RZ, 0x3c, !PT ;  /* 0x0000000405007212 */ /* 0x000fc800078e3cff */
[----:B------:R-:W-:Y:S01]  /*0360*/  ISETP.GE.AND P2, PT, R0, RZ, PT ;  /* 0x000000ff0000720c */ /* 0x000fe20003f46270 */
[----:B------:R-:W-:-:S06]  /*0370*/  VIADD R0, R8, 0xff ;  /* 0x000000ff08007836 */ /* 0x000fcc0000000000 */
[----:B------:R-:W-:-:S04]  /*0380*/  @P0 VIADD R3, R3, 0x1 ;  /* 0x0000000103030836 */ /* 0x000fc80000000000 */
[----:B------:R-:W-:Y:S01]  /*0390*/  IMAD.MOV.U32 R2, RZ, RZ, R3 ;  /* 0x000000ffff027224 */ /* 0x000fe200078e0003 */
[----:B------:R-:W-:-:S03]  /*03a0*/  SHF.R.S32.HI R3, RZ, 0x1f, R0 ;  /* 0x0000001fff037819 */ /* 0x000fc60000011400 */
[----:B------:R-:W-:Y:S01]  /*03b0*/  @!P2 IMAD.MOV R2, RZ, RZ, -R2 ;  /* 0x000000ffff02a224 */ /* 0x000fe200078e0a02 */
[----:B------:R-:W-:Y:S02]  /*03c0*/  @!P1 LOP3.LUT R2, RZ, R4, RZ, 0x33, !PT ;  /* 0x00000004ff029212 */ /* 0x000fe400078e33ff */
[----:B------:R-:W-:-:S03]  /*03d0*/  LEA.HI R3, R3, R0, RZ, 0x8 ;  /* 0x0000000003037211 */ /* 0x000fc600078f40ff */
[----:B------:R-:W-:Y:S02]  /*03e0*/  IMAD.SHL.U32 R6, R2, 0x8, RZ ;  /* 0x0000000802067824 */ /* 0x000fe400078e00ff */
[----:B------:R-:W-:-:S03]  /*03f0*/  IMAD.MOV R2, RZ, RZ, -R2 ;  /* 0x000000ffff027224 */ /* 0x000fc600078e0a02 */
[----:B------:R-:W-:Y:S01]  /*0400*/  LEA.HI.SX32 R3, R3, -R6, 0x18 ;  /* 0x8000000603037211 */ /* 0x000fe200078fc2ff */
[----:B------:R-:W-:-:S03]  /*0410*/  IMAD R4, R4, R2, R5 ;  /* 0x0000000204047224 */ /* 0x000fc600078e0205 */
[----:B------:R-:W-:Y:S02]  /*0420*/  VIMNMX R13, PT, PT, R3, 0x8, PT ;  /* 0x00000008030d7848 */ /* 0x000fe40003fe0100 */
[----:B------:R-:W-:Y:S02]  /*0430*/  IABS R11, R4 ;  /* 0x00000004000b7213 */ /* 0x000fe40000000000 */
[----:B------:R-:W-:-:S04]  /*0440*/  IABS R7, R13 ;  /* 0x0000000d00077213 */ /* 0x000fc80000000000 */
[----:B------:R-:W2:Y:S08]  /*0450*/  I2F.RP R0, R7 ;  /* 0x0000000700007306 */ /* 0x000eb00000209400 */
[----:B--2---:R-:W2:Y:S02]  /*0460*/  MUFU.RCP R0, R0 ;  /* 0x0000000000007308 */ /* 0x004ea40000001000 */
[----:B--2---:R-:W-:-:S06]  /*0470*/  VIADD R3, R0, 0xffffffe ;  /* 0x0ffffffe00037836 */ /* 0x004fcc0000000000 */
[----:B------:R-:W2:Y:S02]  /*0480*/  F2I.FTZ.U32.TRUNC.NTZ R3, R3 ;  /* 0x0000000300037305 */ /* 0x000ea4000021f000 */
[----:B--2---:R-:W-:-:S04]  /*0490*/  IMAD.MOV R10, RZ, RZ, -R3 ;  /* 0x000000ffff0a7224 */ /* 0x004fc800078e0a03 */
[----:B------:R-:W-:Y:S01]  /*04a0*/  IMAD.MOV.U32 R2, RZ, RZ, R10 ;  /* 0x000000ffff027224 */ /* 0x000fe200078e000a */
[----:B------:R-:W-:-:S03]  /*04b0*/  IABS R10, R13 ;  /* 0x0000000d000a7213 */ /* 0x000fc60000000000 */
[----:B------:R-:W-:Y:S02]  /*04c0*/  IMAD R5, R2, R7, RZ ;  /* 0x0000000702057224 */ /* 0x000fe400078e02ff */
[----:B------:R-:W-:Y:S02]  /*04d0*/  IMAD.MOV.U32 R2, RZ, RZ, RZ ;  /* 0x000000ffff027224 */ /* 0x000fe400078e00ff */
[----:B------:R-:W-:Y:S02]  /*04e0*/  IMAD.MOV R0, RZ, RZ, -R10 ;  /* 0x000000ffff007224 */ /* 0x000fe400078e0a0a */
[----:B------:R-:W-:Y:S01]  /*04f0*/  IMAD.HI.U32 R2, R3, R5, R2 ;  /* 0x0000000503027227 */ /* 0x000fe200078e0002 */
[----:B0-----:R-:W-:-:S05]  /*0500*/  LOP3.LUT R3, R95, 0xff, RZ, 0xc0, !PT ;  /* 0x000000ff5f037812 */ /* 0x001fca00078ec0ff */
        /* <DEDUP_REMOVED lines=8> */
[----:B------:R-:W-:-:S07]  /*0590*/  ISETP.GE.AND P2, PT, R0, RZ, PT ;  /* 0x000000ff0000720c */ /* 0x000fce0003f46270 */
[----:B------:R-:W-:-:S06]  /*05a0*/  @P0 VIADD R2, R2, 0x1 ;  /* 0x0000000102020836 */ /* 0x000fcc0000000000 */
[----:B------:R-:W-:Y:S01]  /*05b0*/  @!P2 IMAD.MOV R2, RZ, RZ, -R2 ;  /* 0x000000ffff02a224 */ /* 0x000fe200078e0a02 */
[----:B------:R-:W-:-:S05]  /*05c0*/  @!P1 LOP3.LUT R2, RZ, R13, RZ, 0x33, !PT ;  /* 0x0000000dff029212 */ /* 0x000fca00078e33ff */
[----:B------:R-:W-:Y:S02]  /*05d0*/  IMAD.MOV R0, RZ, RZ, -R2 ;  /* 0x000000ffff007224 */ /* 0x000fe400078e0a02 */
[----:B------:R-:W-:Y:S02]  /*05e0*/  IMAD.SHL.U32 R14, R2, 0x40, RZ ;  /* 0x00000040020e7824 */ /* 0x000fe400078e00ff */
[----:B------:R-:W-:-:S04]  /*05f0*/  IMAD R0, R13, R0, R4 ;  /* 0x000000000d007224 */ /* 0x000fc800078e0204 */
[----:B------:R-:W-:-:S04]  /*0600*/  IMAD.IADD R0, R6, 0x1, R0 ;  /* 0x0000000106007824 */ /* 0x000fc800078e0200 */
[----:B------:R-:W-:Y:S01]  /*0610*/  IMAD R20, R0, 0x100, R3 ;  /* 0x0000010000147824 */ /* 0x000fe200078e0203 */
[----:B------:R-:W-:-:S04]  /*0620*/  SHF.R.U32.HI R0, RZ, 0x8, R95 ;  /* 0x00000008ff007819 */ /* 0x000fc8000001165f */
[----:B------:R0:W-:Y:S01]  /*0630*/  STL [R1+0x104], R20 ;  /* 0x0001041401007387 */ /* 0x0001e20000100800 */
[----:B------:R-:W-:-:S03]  /*0640*/  SGXT.U32 R0, R0, 0x1 ;  /* 0x000000010000781a */ /* 0x000fc60000000000 */
[----:B------:R0:W-:Y:S01]  /*0650*/  STL [R1+0x100], R14 ;  /* 0x0001000e01007387 */ /* 0x0001e20000100800 */
[----:B-1----:R-:W-:Y:S05]  /*0660*/  BRA.U !UP0, `(.L_x_0) ;  /* 0x0000007d08747547 */ /* 0x002fea000b800000 */
[----:B------:R-:W-:Y:S01]  /*0670*/  IABS R12, R8 ;  /* 0x00000008000c7213 */ /* 0x000fe20000000000 */
[----:B------:R-:W1:Y:S01]  /*0680*/  LDCU UR10, c[0x0][0x3a4] ;  /* 0x00007480ff0a77ac */ /* 0x000e620008000800 */
[----:B------:R-:W-:Y:S02]  /*0690*/  IABS R2, R9 ;  /* 0x0000000900027213 */ /* 0x000fe40000000000 */
[----:B------:R-:W-:Y:S01]  /*06a0*/  CS2R R40, SRZ ;  /* 0x0000000000287805 */ /* 0x000fe2000001ff00 */
[----:B------:R-:W2:Y:S01]  /*06b0*/  I2F.RP R3, R12 ;  /* 0x0000000c00037306 */ /* 0x000ea20000209400 */
[----:B------:R-:W-:Y:S01]  /*06c0*/  ISETP.GE.AND P3, PT, R20, RZ, PT ;  /* 0x000000ff1400720c */ /* 0x000fe20003f66270 */
[----:B------:R-:W3:Y:S01]  /*06d0*/  LDCU.64 UR12, c[0x0][0x380] ;  /* 0x00007000ff0c77ac */ /* 0x000ee20008000a00 */
[----:B------:R-:W-:Y:S02]  /*06e0*/  ISETP.NE.AND P2, PT, R8, RZ, PT ;  /* 0x000000ff0800720c */ /* 0x000fe40003f45270 */
[----:B------:R-:W-:-:S02]  /*06f0*/  CS2R R42, SRZ ;  /* 0x00000000002a7805 */ /* 0x000fc4000001ff00 */
[C---:B------:R-:W-:Y:S01]  /*0700*/  LOP3.LUT R92, R0.reuse, 0x2, RZ, 0xfc, !PT ;  /* 0x00000002005c7812 */ /* 0x040fe200078efcff */
[----:B------:R-:W4:Y:S01]  /*0710*/  LDCU UR11, c[0x0][0x3b0] ;  /* 0x00007600ff0b77ac */ /* 0x000f220008000800 */
[C---:B------:R-:W-:Y:S01]  /*0720*/  LOP3.LUT R91, R0.reuse, 0x4, RZ, 0xfc, !PT ;  /* 0x00000004005b7812 */ /* 0x040fe200078efcff */
[----:B------:R-:W5:Y:S01]  /*0730*/  I2F.RP R10, R2 ;  /* 0x00000002000a7306 */ /* 0x000f620000209400 */
[C---:B------:R-:W-:Y:S01]  /*0740*/  LOP3.LUT R90, R0.reuse, 0x6, RZ, 0xfc, !PT ;  /* 0x00000006005a7812 */ /* 0x040fe200078efcff */
[----:B------:R-:W-:Y:S01]  /*0750*/  USHF.R.S32.HI UR6, URZ, 0x1f, UR4 ;  /* 0x0000001fff067899 */ /* 0x000fe20008011404 */
[C---:B------:R-:W-:Y:S02]  /*0760*/  LOP3.LUT R89, R0.reuse, 0x8, RZ, 0xfc, !PT ;  /* 0x0000000800597812 */ /* 0x040fe400078efcff */
[----:B------:R-:W-:Y:S02]  /*0770*/  CS2R R52, SRZ ;  /* 0x0000000000347805 */ /* 0x000fe4000001ff00 */
[C---:B------:R-:W-:Y:S01]  /*0780*/  LOP3.LUT R88, R0.reuse, 0xa, RZ, 0xfc, !PT ;  /* 0x0000000a00587812 */ /* 0x040fe200078efcff */
[----:B------:R-:W-:Y:S01]  /*0790*/  ULEA.HI UR6, UR6, UR4, URZ, 0x7 ;  /* 0x0000000406067291 */ /* 0x000fe2000f8f38ff */
[C---:B------:R-:W-:Y:S01]  /*07a0*/  LOP3.LUT R87, R0.reuse, 0xc, RZ, 0xfc, !PT ;  /* 0x0000000c00577812 */ /* 0x040fe200078efcff */
[----:B--2---:R-:W2:Y:S01]  /*07b0*/  MUFU.RCP R3, R3 ;  /* 0x0000000300037308 */ /* 0x004ea20000001000 */
[----:B------:R-:W-:-:S02]  /*07c0*/  LOP3.LUT R86, R0, 0xe, RZ, 0xfc, !PT ;  /* 0x0000000e00567812 */ /* 0x000fc400078efcff */
[----:B------:R-:W-:Y:S02]  /*07d0*/  CS2R R54, SRZ ;  /* 0x0000000000367805 */ /* 0x000fe4000001ff00 */
[C---:B------:R-:W-:Y:S02]  /*07e0*/  LOP3.LUT R85, R0.reuse, 0x10, RZ, 0xfc, !PT ;  /* 0x0000001000557812 */ /* 0x040fe400078efcff */
[----:B------:R-:W-:Y:S02]  /*07f0*/  CS2R R48, SRZ ;  /* 0x0000000000307805 */ /* 0x000fe4000001ff00 */
[C---:B------:R-:W-:Y:S01]  /*0800*/  LOP3.LUT R84, R0.reuse, 0x12, RZ, 0xfc, !PT ;  /* 0x0000001200547812 */ /* 0x040fe200078efcff */
[----:B------:R-:W0:Y:S01]  /*0810*/  LDCU UR7, c[0x0][0x3a0] ;  /* 0x00007400ff0777ac */ /* 0x000e220008000800 */
[C---:B------:R-:W-:Y:S01]  /*0820*/  LOP3.LUT R83, R0.reuse, 0x14, RZ, 0xfc, !PT ;  /* 0x0000001400537812 */ /* 0x040fe200078efcff */
[----:B-----5:R-:W5:Y:S01]  /*0830*/  MUFU.RCP R10, R10 ;  /* 0x0000000a000a7308 */ /* 0x020f620000001000 */
[C---:B------:R-:W-:Y:S01]  /*0840*/  LOP3.LUT R82, R0.reuse, 0x16, RZ, 0xfc, !PT ;  /* 0x0000001600527812 */ /* 0x040fe200078efcff */
[----:B------:R-:W-:Y:S01]  /*0850*/  USHF.R.S32.HI UR6, URZ, 0x7, UR6 ;  /* 0x00000007ff067899 */ /* 0x000fe20008011406 */
[----:B------:R-:W-:-:S02]  /*0860*/  LOP3.LUT R81, R0, 0x18, RZ, 0xfc, !PT ;  /* 0x0000001800517812 */ /* 0x000fc400078efcff */
[C---:B------:R-:W-:Y:S02]  /*0870*/  LOP3.LUT R80, R0.reuse, 0x1a, RZ, 0xfc, !PT ;  /* 0x0000001a00507812 */ /* 0x040fe400078efcff */
[C---:B------:R-:W-:Y:S01]  /*0880*/  LOP3.LUT R79, R0.reuse, 0x1c, RZ, 0xfc, !PT ;  /* 0x0000001c004f7812 */ /* 0x040fe200078efcff */
[----:B--2---:R-:W-:Y:S01]  /*0890*/  VIADD R4, R3, 0xffffffe ;  /* 0x0ffffffe03047836 */ /* 0x004fe20000000000 */
[----:B------:R-:W-:Y:S02]  /*08a0*/  IABS R3, R20 ;  /* 0x0000001400037213 */ /* 0x000fe40000000000 */
[C---:B------:R-:W-:Y:S01]  /*08b0*/  LOP3.LUT R78, R0.reuse, 0x1e, RZ, 0xfc, !PT ;  /* 0x0000001e004e7812 */ /* 0x040fe200078efcff */
[----:B------:R2:W0:Y:S01]  /*08c0*/  F2I.FTZ.U32.TRUNC.NTZ R5, R4 ;  /* 0x0000000400057305 */ /* 0x000422000021f000 */
[C---:B------:R-:W-:Y:S02]  /*08d0*/  LOP3.LUT R77, R0.reuse, 0x20, RZ, 0xfc, !PT ;  /* 0x00000020004d7812 */ /* 0x040fe400078efcff */
[----:B------:R-:W-:Y:S01]  /*08e0*/  LOP3.LUT R76, R0, 0x22, RZ, 0xfc, !PT ;  /* 0x00000022004c7812 */ /* 0x000fe200078efcff */
[----:B-----5:R-:W-:Y:S01]  /*08f0*/  VIADD R6, R10, 0xffffffe ;  /* 0x0ffffffe0a067836 */ /* 0x020fe20000000000 */
[----:B------:R-:W-:-:S02]  /*0900*/  LOP3.LUT R75, R0, 0x24, RZ, 0xfc, !PT ;  /* 0x00000024004b7812 */ /* 0x000fc400078efcff */
[C---:B------:R-:W-:Y:S01]  /*0910*/  LOP3.LUT R74, R0.reuse, 0x26, RZ, 0xfc, !PT ;  /* 0x00000026004a7812 */ /* 0x040fe200078efcff */
[----:B--2---:R-:W-:Y:S01]  /*0920*/  IMAD.MOV.U32 R4, RZ, RZ, RZ ;  /* 0x000000ffff047224 */ /* 0x004fe200078e00ff */
[C---:B------:R-:W-:Y:S02]  /*0930*/  LOP3.LUT R73, R0.reuse, 0x28, RZ, 0xfc, !PT ;  /* 0x0000002800497812 */ /* 0x040fe400078efcff */
[C---:B------:R-:W-:Y:S02]  /*0940*/  LOP3.LUT R72, R0.reuse, 0x2a, RZ, 0xfc, !PT ;  /* 0x0000002a00487812 */ /* 0x040fe400078efcff */
[C---:B------:R-:W-:Y:S01]  /*0950*/  LOP3.LUT R71, R0.reuse, 0x2c, RZ, 0xfc, !PT ;  /* 0x0000002c00477812 */ /* 0x040fe200078efcff */
[----:B0-----:R-:W-:Y:S01]  /*0960*/  IMAD.MOV R7, RZ, RZ, -R5 ;  /* 0x000000ffff077224 */ /* 0x001fe200078e0a05 */
[C---:B------:R-:W-:Y:S02]  /*0970*/  LOP3.LUT R70, R0.reuse, 0x2e, RZ, 0xfc, !PT ;  /* 0x0000002e00467812 */ /* 0x040fe400078efcff */
[C---:B------:R-:W-:Y:S01]  /*0980*/  LOP3.LUT R69, R0.reuse, 0x30, RZ, 0xfc, !PT ;  /* 0x0000003000457812 */ /* 0x040fe200078efcff */
[----:B------:R-:W-:Y:S01]  /*0990*/  IMAD R7, R7, R12, RZ ;  /* 0x0000000c07077224 */ /* 0x000fe200078e02ff */
[----:B------:R-:W-:-:S02]  /*09a0*/  LOP3.LUT R68, R0, 0x32, RZ, 0xfc, !PT ;  /* 0x0000003200447812 */ /* 0x000fc400078efcff */
[C---:B------:R-:W-:Y:S01]  /*09b0*/  LOP3.LUT R67, R0.reuse, 0x34, RZ, 0xfc, !PT ;  /* 0x0000003400437812 */ /* 0x040fe200078efcff */
[----:B------:R-:W-:Y:S01]  /*09c0*/  IMAD.HI.U32 R5, R5, R7, R4 ;  /* 0x0000000705057227 */ /* 0x000fe200078e0004 */
[----:B------:R-:W-:Y:S01]  /*09d0*/  SHF.R.U32.HI R4, RZ, 0x7, R95 ;  /* 0x00000007ff047819 */ /* 0x000fe2000001165f */
[----:B------:R0:W2:Y:S01]  /*09e0*/  F2I.FTZ.U32.TRUNC.NTZ R7, R6 ;  /* 0x0000000600077305 */ /* 0x0000a2000021f000 */
[----:B------:R-:W-:Y:S02]  /*09f0*/  LOP3.LUT R66, R0, 0x36, RZ, 0xfc, !PT ;  /* 0x0000003600427812 */ /* 0x000fe400078efcff */
[----:B------:R-:W-:Y:S01]  /*0a00*/  SGXT.U32 R4, R4, 0x2 ;  /* 0x000000020404781a */ /* 0x000fe20000000000 */
[----:B------:R-:W-:Y:S01]  /*0a10*/  IMAD.HI.U32 R5, R5, R3, RZ ;  /* 0x0000000305057227 */ /* 0x000fe200078e00ff */
[----:B------:R-:W-:Y:S02]  /*0a20*/  LOP3.LUT R65, R0, 0x38, RZ, 0xfc, !PT ;  /* 0x0000003800417812 */ /* 0x000fe400078efcff */
[----:B------:R-:W-:Y:S01]  /*0a30*/  LOP3.LUT R18, R14, R4, RZ, 0xfc, !PT ;  /* 0x000000040e127212 */ /* 0x000fe200078efcff */
[----:B------:R-:W-:Y:S01]  /*0a40*/  IMAD.MOV R5, RZ, RZ, -R5 ;  /* 0x000000ffff057224 */ /* 0x000fe200078e0a05 */
[----:B------:R-:W-:Y:S01]  /*0a50*/  SHF.R.U32.HI R4, RZ, 0x2, R95 ;  /* 0x00000002ff047819 */ /* 0x000fe2000001165f */
[----:B0-----:R-:W-:Y:S01]  /*0a60*/  IMAD.MOV.U32 R6, RZ, RZ, RZ ;  /* 0x000000ffff067224 */ /* 0x001fe200078e00ff */
[----:B------:R-:W-:Y:S01]  /*0a70*/  LOP3.LUT R16, R18, 0x3c, RZ, 0xfc, !PT ;  /* 0x0000003c12107812 */ /* 0x000fe200078efcff */
[----:B------:R-:W-:Y:S01]  /*0a80*/  IMAD R3, R12, R5, R3 ;  /* 0x000000050c037224 */ /* 0x000fe200078e0203 */
[----:B------:R-:W-:Y:S01]  /*0a90*/  LOP3.LUT R5, R95, 0x3, RZ, 0xc0, !PT ;  /* 0x000000035f057812 */ /* 0x000fe200078ec0ff */
[----:B--2---:R-:W-:Y:S01]  /*0aa0*/  IMAD.MOV R11, RZ, RZ, -R7 ;  /* 0x000000ffff0b7224 */ /* 0x004fe200078e0a07 */
[----:B------:R-:W-:-:S03]  /*0ab0*/  LOP3.LUT R17, R18, 0x38, RZ, 0xfc, !PT ;  /* 0x0000003812117812 */ /* 0x000fc600078efcff */
[----:B------:R-:W-:Y:S01]  /*0ac0*/  IMAD R5, R5, 0x420, RZ ;  /* 0x0000042005057824 */ /* 0x000fe200078e02ff */
[----:B------:R-:W-:Y:S01]  /*0ad0*/  ISETP.GT.U32.AND P0, PT, R12, R3, PT ;  /* 0x000000030c00720c */ /* 0x000fe20003f04070 */
[----:B------:R-:W-:Y:S01]  /*0ae0*/  IMAD R11, R11, R2, RZ ;  /* 0x000000020b0b7224 */ /* 0x000fe200078e02ff */
[----:B------:R-:W-:Y:S02]  /*0af0*/  LOP3.LUT R19, R18, 0x34, RZ, 0xfc, !PT ;  /* 0x0000003412137812 */ /* 0x000fe400078efcff */
[----:B------:R-:W-:Y:S01]  /*0b00*/  LOP3.LUT R4, R5, 0x77, R4, 0x78, !PT ;  /* 0x0000007705047812 */ /* 0x000fe200078e7804 */
[----:B------:R-:W-:Y:S01]  /*0b10*/  IMAD.HI.U32 R6, R7, R11, R6 ;  /* 0x0000000b07067227 */ /* 0x000fe200078e0006 */
[----:B------:R-:W-:Y:S02]  /*0b20*/  IABS R5, R16 ;  /* 0x0000001000057213 */ /* 0x000fe40000000000 */
[----:B------:R-:W-:Y:S02]  /*0b30*/  LOP3.LUT R7, R95, 0x7, RZ, 0xc0, !PT ;  /* 0x000000075f077812 */ /* 0x000fe400078ec0ff */
[----:B------:R-:W-:Y:S01]  /*0b40*/  IABS R13, R17 ;  /* 0x00000011000d7213 */ /* 0x000fe20000000000 */
[----:B------:R-:W-:Y:S01]  /*0b50*/  IMAD.MOV.U32 R11, RZ, RZ, R5 ;  /* 0x000000ffff0b7224 */ /* 0x000fe200078e0005 */
[----:B------:R-:W-:Y:S01]  /*0b60*/  IABS R15, R19 ;  /* 0x00000013000f7213 */ /* 0x000fe20000000000 */
[----:B------:R-:W-:Y:S01]  /*0b70*/  IMAD R10, R7, 0x90, RZ ;  /* 0x00000090070a7824 */ /* 0x000fe200078e02ff */
[----:B------:R-:W-:Y:S01]  /*0b80*/  ISETP.GE.AND P1, PT, R16, RZ, PT ;  /* 0x000000ff1000720c */ /* 0x000fe20003f26270 */
[----:B------:R-:W-:Y:S01]  /*0b90*/  IMAD.HI.U32 R5, R6, R11, RZ ;  /* 0x0000000b06057227 */ /* 0x000fe200078e00ff */
[----:B------:R-:W-:-:S02]  /*0ba0*/  ISETP.GE.AND P4, PT, R19, RZ, PT ;  /* 0x000000ff1300720c */ /* 0x000fc40003f86270 */
[C---:B------:R-:W-:Y:S01]  /*0bb0*/  LOP3.LUT R16, R18.reuse, 0x24, RZ, 0xfc, !PT ;  /* 0x0000002412107812 */ /* 0x040fe200078efcff */
[----:B------:R-:W-:Y:S01]  /*0bc0*/  IMAD.MOV R5, RZ, RZ, -R5 ;  /* 0x000000ffff057224 */ /* 0x000fe200078e0a05 */
[----:B------:R-:W-:Y:S01]  /*0bd0*/  LOP3.LUT R22, R18, 0x1c, RZ, 0xfc, !PT ;  /* 0x0000001c12167812 */ /* 0x000fe200078efcff */
[----:B------:R-:W-:Y:S01]  /*0be0*/  IMAD.SHL.U32 R7, R95, 0x2, RZ ;  /* 0x000000025f077824 */ /* 0x000fe200078e00ff */
[----:B------:R-:W-:Y:S01]  /*0bf0*/  IABS R21, R16 ;  /* 0x0000001000157213 */ /* 0x000fe20000000000 */
[----:B------:R-:W-:Y:S01]  /*0c00*/  @!P0 IMAD.IADD R3, R3, 0x1, -R12 ;  /* 0x0000000103038824 */ /* 0x000fe200078e0a0c */
[----:B------:R-:W-:Y:S01]  /*0c10*/  IABS R25, R22 ;  /* 0x0000001600197213 */ /* 0x000fe20000000000 */
[----:B------:R-:W-:Y:S01]  /*0c20*/  IMAD R5, R2, R5, R11 ;  /* 0x0000000502057224 */ /* 0x000fe200078e020b */
[----:B------:R-:W-:Y:S01]  /*0c30*/  LOP3.LUT R14, R10, 0x30, R7, 0x78, !PT ;  /* 0x000000300a0e7812 */ /* 0x000fe200078e7807 */
[----:B------:R-:W-:Y:S01]  /*0c40*/  IMAD.HI.U32 R7, R6, R13, RZ ;  /* 0x0000000d06077227 */ /* 0x000fe200078e00ff */
[----:B------:R-:W-:-:S02]  /*0c50*/  ISETP.GT.U32.AND P0, PT, R12, R3, PT ;  /* 0x000000030c00720c */ /* 0x000fc40003f04070 */
[----:B------:R-:W-:Y:S01]  /*0c60*/  ISETP.GT.U32.AND P5, PT, R2, R5, PT ;  /* 0x000000050200720c */ /* 0x000fe20003fa4070 */
[----:B------:R-:W-:Y:S01]  /*0c70*/  IMAD.HI.U32 R10, R6, R15, RZ ;  /* 0x0000000f060a7227 */ /* 0x000fe200078e00ff */
[C---:B------:R-:W-:Y:S02]  /*0c80*/  LOP3.LUT R20, R18.reuse, 0x20, RZ, 0xfc, !PT ;  /* 0x0000002012147812 */ /* 0x040fe400078efcff */
[----:B------:R-:W-:Y:S01]  /*0c90*/  LOP3.LUT R24, R18, 0x18, RZ, 0xfc, !PT ;  /* 0x0000001812187812 */ /* 0x000fe200078efcff */
[----:B------:R-:W-:Y:S01]  /*0ca0*/  IMAD.MOV R7, RZ, RZ, -R7 ;  /* 0x000000ffff077224 */ /* 0x000fe200078e0a07 */
[----:B------:R-:W-:Y:S01]  /*0cb0*/  IABS R23, R20 ;  /* 0x0000001400177213 */ /* 0x000fe20000000000 */
[----:B------:R-:W-:Y:S01]  /*0cc0*/  IMAD.MOV R10, RZ, RZ, -R10 ;  /* 0x000000ffff0a7224 */ /* 0x000fe200078e0a0a */
[----:B------:R-:W-:Y:S01]  /*0cd0*/  IABS R27, R24 ;  /* 0x00000018001b7213 */ /* 0x000fe20000000000 */
[----:B------:R-:W-:Y:S01]  /*0ce0*/  IMAD R11, R2, R7, R13 ;  /* 0x00000007020b7224 */ /* 0x000fe200078e020d */
[----:B------:R-:W-:Y:S01]  /*0cf0*/  LOP3.LUT R7, R18, 0x30, RZ, 0xfc, !PT ;  /* 0x0000003012077812 */ /* 0x000fe200078efcff */
[----:B------:R-:W-:Y:S01]  /*0d00*/  IMAD R13, R2, R10, R15 ;  /* 0x0000000a020d7224 */ /* 0x000fe200078e020f */
[----:B------:R-:W-:Y:S01]  /*0d10*/  LOP3.LUT R26, R18, 0x14, RZ, 0xfc, !PT ;  /* 0x00000014121a7812 */ /* 0x000fe200078efcff */
[----:B------:R-:W-:Y:S01]  /*0d20*/  @!P0 IMAD.IADD R3, R3, 0x1, -R12 ;  /* 0x0000000103038824 */ /* 0x000fe200078e0a0c */
[----:B------:R-:W-:Y:S01]  /*0d30*/  IABS R15, R7 ;  /* 0x00000007000f7213 */ /* 0x000fe20000000000 */
[----:B------:R-:W-:Y:S01]  /*0d40*/  @!P5 IMAD.IADD R5, R5, 0x1, -R2 ;  /* 0x000000010505d824 */ /* 0x000fe200078e0a02 */
[C---:B------:R-:W-:Y:S01]  /*0d50*/  ISETP.GT.U32.AND P5, PT, R2.reuse, R13, PT ;  /* 0x0000000d0200720c */ /* 0x040fe20003fa4070 */
[----:B------:R-:W-:Y:S01]  /*0d60*/  @!P3 IMAD.MOV R3, RZ, RZ, -R3 ;  /* 0x000000ffff03b224 */ /* 0x000fe200078e0a03 */
[----:B------:R-:W-:-:S02]  /*0d70*/  ISETP.GT.U32.AND P3, PT, R2, R11, PT ;  /* 0x0000000b0200720c */ /* 0x000fc40003f64070 */
[----:B------:R-:W-:Y:S02]  /*0d80*/  ISETP.GT.U32.AND P6, PT, R2, R5, PT ;  /* 0x000000050200720c */ /* 0x000fe40003fc4070 */
[----:B------:R-:W-:Y:S02]  /*0d90*/  @!P2 LOP3.LUT R3, RZ, R8, RZ, 0x33, !PT ;  /* 0x00000008ff03a212 */ /* 0x000fe400078e33ff */
[----:B------:R-:W-:Y:S02]  /*0da0*/  LOP3.LUT R8, R18, 0x2c, RZ, 0xfc, !PT ;  /* 0x0000002c12087812 */ /* 0x000fe400078efcff */
[----:B------:R-:W-:Y:S01]  /*0db0*/  ISETP.GE.AND P0, PT, R17, RZ, PT ;  /* 0x000000ff1100720c */ /* 0x000fe20003f06270 */
[----:B-1----:R-:W-:Y:S01]  /*0dc0*/  IMAD R3, R3, UR10, RZ ;  /* 0x0000000a03037c24 */ /* 0x002fe2000f8e02ff */
[----:B------:R-:W-:Y:S01]  /*0dd0*/  ISETP.GE.AND P2, PT, R7, RZ, PT ;  /* 0x000000ff0700720c */ /* 0x000fe20003f46270 */
[--C-:B------:R-:W-:Y:S01]  /*0de0*/  @!P5 IMAD.IADD R13, R13, 0x1, -R2.reuse ;  /* 0x000000010d0dd824 */ /* 0x100fe200078e0a02 */
[----:B------:R-:W-:Y:S01]  /*0df0*/  IABS R17, R8 ;  /* 0x0000000800117213 */ /* 0x000fe20000000000 */
[----:B------:R-:W-:Y:S01]  /*0e00*/  IMAD.HI.U32 R7, R6, R15, RZ ;  /* 0x0000000f06077227 */ /* 0x000fe200078e00ff */
[----:B------:R-:W-:Y:S01]  /*0e10*/  LOP3.LUT R12, R18, 0x28, RZ, 0xfc, !PT ;  /* 0x00000028120c7812 */ /* 0x000fe200078efcff */
[----:B------:R-:W0:Y:S01]  /*0e20*/  LDCU UR10, c[0x0][0x3ac] ;  /* 0x00007580ff0a77ac */ /* 0x000e220008000800 */
[----:B------:R-:W-:Y:S01]  /*0e30*/  IABS R29, R26 ;  /* 0x0000001a001d7213 */ /* 0x000fe20000000000 */
[--C-:B------:R-:W-:Y:S01]  /*0e40*/  @!P3 IMAD.IADD R11, R11, 0x1, -R2.reuse ;  /* 0x000000010b0bb824 */ /* 0x100fe200078e0a02 */
[----:B------:R-:W-:Y:S01]  /*0e50*/  ISETP.GE.AND P3, PT, R8, RZ, PT ;  /* 0x000000ff0800720c */ /* 0x000fe20003f66270 */
[----:B------:R-:W-:Y:S01]  /*0e60*/  @!P6 IMAD.IADD R5, R5, 0x1, -R2 ;  /* 0x000000010505e824 */ /* 0x000fe200078e0a02 */
[----:B------:R-:W-:Y:S01]  /*0e70*/  ISETP.GT.U32.AND P6, PT, R2, R13, PT ;  /* 0x0000000d0200720c */ /* 0x000fe20003fc4070 */
[----:B------:R-:W-:Y:S01]  /*0e80*/  IMAD.MOV R7, RZ, RZ, -R7 ;  /* 0x000000ffff077224 */ /* 0x000fe200078e0a07 */
[----:B------:R-:W-:Y:S01]  /*0e90*/  IABS R19, R12 ;  /* 0x0000000c00137213 */ /* 0x000fe20000000000 */
[----:B------:R-:W-:Y:S01]  /*0ea0*/  IMAD.HI.U32 R8, R6, R17, RZ ;  /* 0x0000001106087227 */ /* 0x000fe200078e00ff */
[----:B------:R-:W-:-:S02]  /*0eb0*/  ISETP.GT.U32.AND P5, PT, R2, R11, PT ;  /* 0x0000000b0200720c */ /* 0x000fc40003fa4070 */
[----:B------:R-:W-:Y:S01]  /*0ec0*/  LOP3.LUT R30, R18, 0xc, RZ, 0xfc, !PT ;  /* 0x0000000c121e7812 */ /* 0x000fe200078efcff */
[----:B------:R-:W-:Y:S01]  /*0ed0*/  IMAD R15, R2, R7, R15 ;  /* 0x00000007020f7224 */ /* 0x000fe200078e020f */
[----:B------:R-:W-:Y:S01]  /*0ee0*/  LOP3.LUT R28, R18, 0x10, RZ, 0xfc, !PT ;  /* 0x00000010121c7812 */ /* 0x000fe200078efcff */
[----:B------:R-:W-:Y:S01]  /*0ef0*/  IMAD.MOV R10, RZ, RZ, -R8 ;  /* 0x000000ffff0a7224 */ /* 0x000fe200078e0a08 */
[----:B------:R-:W-:Y:S01]  /*0f00*/  IABS R33, R30 ;  /* 0x0000001e00217213 */ /* 0x000fe20000000000 */
[----:B------:R-:W-:Y:S01]  /*0f10*/  IMAD.MOV.U32 R7, RZ, RZ, R5 ;  /* 0x000000ffff077224 */ /* 0x000fe200078e0005 */
[----:B------:R-:W-:Y:S01]  /*0f20*/  IABS R31, R28 ;  /* 0x0000001c001f7213 */ /* 0x000fe20000000000 */
[C---:B------:R-:W-:Y:S01]  /*0f30*/  IMAD R5, R2.reuse, R10, R17 ;  /* 0x0000000a02057224 */ /* 0x040fe200078e0211 */
[----:B------:R-:W-:Y:S01]  /*0f40*/  IABS R39, R18 ;  /* 0x0000001200277213 */ /* 0x000fe20000000000 */
[----:B------:R-:W-:Y:S01]  /*0f50*/  @!P1 IMAD.MOV R7, RZ, RZ, -R7 ;  /* 0x000000ffff079224 */ /* 0x000fe200078e0a07 */
[C---:B------:R-:W-:Y:S01]  /*0f60*/  ISETP.GT.U32.AND P1, PT, R2.reuse, R15, PT ;  /* 0x0000000f0200720c */ /* 0x040fe20003f24070 */
[----:B------:R-:W-:Y:S01]  /*0f70*/  @!P6 IMAD.IADD R13, R13, 0x1, -R2 ;  /* 0x000000010d0de824 */ /* 0x000fe200078e0a02 */
[----:B------:R-:W-:Y:S01]  /*0f80*/  ISETP.GT.U32.AND P6, PT, R2, R5, PT ;  /* 0x000000050200720c */ /* 0x000fe20003fc4070 */
[----:B------:R-:W-:Y:S01]  /*0f90*/  IMAD.HI.U32 R8, R6, R19, RZ ;  /* 0x0000001306087227 */ /* 0x000fe200078e00ff */
[----:B------:R-:W-:Y:S01]  /*0fa0*/  LOP3.LUT R32, R18, 0x8, RZ, 0xfc, !PT ;  /* 0x0000000812207812 */ /* 0x000fe200078efcff */
[----:B0-----:R-:W-:Y:S01]  /*0fb0*/  USHF.L.U32 UR4, UR10, 0x7, URZ ;  /* 0x000000070a047899 */ /* 0x001fe200080006ff */
[----:B------:R-:W-:Y:S01]  /*0fc0*/  LOP3.LUT R64, R0, 0x3a, RZ, 0xfc, !PT ;  /* 0x0000003a00407812 */ /* 0x000fe200078efcff */
[----:B------:R-:W-:Y:S01]  /*0fd0*/  IMAD.MOV R8, RZ, RZ, -R8 ;  /* 0x000000ffff087224 */ /* 0x000fe200078e0a08 */
[----:B------:R-:W-:Y:S01]  /*0fe0*/  IABS R35, R32 ;  /* 0x0000002000237213 */ /* 0x000fe20000000000 */
[----:B------:R-:W-:Y:S01]  /*0ff0*/  IMAD.HI.U32 R10, R6, R21, RZ ;  /* 0x00000015060a7227 */ /* 0x000fe200078e00ff */
[----:B------:R-:W-:-:S02]  /*1000*/  LOP3.LUT R63, R0, 0x3c, RZ, 0xfc, !PT ;  /* 0x0000003c003f7812 */ /* 0x000fc400078efcff */
[C---:B------:R-:W-:Y:S01]  /*1010*/  LOP3.LUT R62, R0.reuse, 0x3e, RZ, 0xfc, !PT ;  /* 0x0000003e003e7812 */ /* 0x040fe200078efcff */
[--C-:B------:R-:W-:Y:S01]  /*1020*/  @!P1 IMAD.IADD R15, R15, 0x1, -R2.reuse ;  /* 0x000000010f0f9824 */ /* 0x100fe200078e0a02 */
[----:B------:R-:W-:Y:S01]  /*1030*/  LOP3.LUT R61, R0, 0x40, RZ, 0xfc, !PT ;  /* 0x00000040003d7812 */ /* 0x000fe200078efcff */
[----:B------:R-:W-:Y:S01]  /*1040*/  IMAD R19, R2, R8, R19 ;  /* 0x0000000802137224 */ /* 0x000fe200078e0213 */
[----:B------:R-:W-:Y:S01]  /*1050*/  LOP3.LUT R60, R0, 0x42, RZ, 0xfc, !PT ;  /* 0x00000042003c7812 */ /* 0x000fe200078efcff */
[----:B------:R-:W-:Y:S01]  /*1060*/  @!P6 IMAD.IADD R5, R5, 0x1, -R2 ;  /* 0x000000010505e824 */ /* 0x000fe200078e0a02 */
[C---:B------:R-:W-:Y:S01]  /*1070*/  ISETP.GT.U32.AND P6, PT, R2.reuse, R15, PT ;  /* 0x0000000f0200720c */ /* 0x040fe20003fc4070 */
[----:B------:R-:W-:Y:S01]  /*1080*/  IMAD.MOV R10, RZ, RZ, -R10 ;  /* 0x000000ffff0a7224 */ /* 0x000fe200078e0a0a */
[----:B------:R-:W-:Y:S01]  /*1090*/  ISETP.GT.U32.AND P1, PT, R2, R19, PT ;  /* 0x000000130200720c */ /* 0x000fe20003f24070 */
[----:B------:R-:W-:Y:S01]  /*10a0*/  IMAD.HI.U32 R8, R6, R23, RZ ;  /* 0x0000001706087227 */ /* 0x000fe200078e00ff */
[----:B------:R-:W-:-:S02]  /*10b0*/  LOP3.LUT R59, R0, 0x44, RZ, 0xfc, !PT ;  /* 0x00000044003b7812 */ /* 0x000fc400078efcff */
[----:B------:R-:W-:Y:S01]  /*10c0*/  LOP3.LUT R58, R0, 0x46, RZ, 0xfc, !PT ;  /* 0x00000046003a7812 */ /* 0x000fe200078efcff */
[----:B------:R-:W-:Y:S01]  /*10d0*/  IMAD R21, R2, R10, R21 ;  /* 0x0000000a02157224 */ /* 0x000fe200078e0215 */
[----:B------:R-:W-:Y:S01]  /*10e0*/  LOP3.LUT R57, R0, 0x48, RZ, 0xfc, !PT ;  /* 0x0000004800397812 */ /* 0x000fe200078efcff */
[----:B------:R-:W-:Y:S01]  /*10f0*/  IMAD.HI.U32 R10, R6, R25, RZ ;  /* 0x00000019060a7227 */ /* 0x000fe200078e00ff */
[C---:B------:R-:W-:Y:S02]  /*1100*/  LOP3.LUT R56, R0.reuse, 0x4a, RZ, 0xfc, !PT ;  /* 0x0000004a00387812 */ /* 0x040fe400078efcff */
[----:B------:R-:W-:Y:S01]  /*1110*/  LOP3.LUT R51, R0, 0x4c, RZ, 0xfc, !PT ;  /* 0x0000004c00337812 */ /* 0x000fe200078efcff */
[--C-:B------:R-:W-:Y:S01]  /*1120*/  @!P6 IMAD.IADD R15, R15, 0x1, -R2.reuse ;  /* 0x000000010f0fe824 */ /* 0x100fe200078e0a02 */
[----:B------:R-:W-:Y:S01]  /*1130*/  ISETP.GT.U32.AND P6, PT, R2, R21, PT ;  /* 0x000000150200720c */ /* 0x000fe20003fc4070 */
[----:B------:R-:W-:Y:S01]  /*1140*/  @!P1 IMAD.IADD R19, R19, 0x1, -R2 ;  /* 0x0000000113139824 */ /* 0x000fe200078e0a02 */
[C---:B------:R-:W-:Y:S01]  /*1150*/  LOP3.LUT R50, R0.reuse, 0x4e, RZ, 0xfc, !PT ;  /* 0x0000004e00327812 */ /* 0x040fe200078efcff */
[----:B------:R-:W-:Y:S01]  /*1160*/  IMAD.MOV R10, RZ, RZ, -R10 ;  /* 0x000000ffff0a7224 */ /* 0x000fe200078e0a0a */
[----:B------:R-:W-:Y:S01]  /*1170*/  LOP3.LUT R47, R0, 0x50, RZ, 0xfc, !PT ;  /* 0x00000050002f7812 */ /* 0x000fe200078efcff */
[----:B------:R-:W-:Y:S01]  /*1180*/  IMAD.MOV R8, RZ, RZ, -R8 ;  /* 0x000000ffff087224 */ /* 0x000fe200078e0a08 */
[C---:B------:R-:W-:Y:S01]  /*1190*/  ISETP.GT.U32.AND P1, PT, R2.reuse, R19, PT ;  /* 0x000000130200720c */ /* 0x040fe20003f24070 */
[----:B------:R-:W-:Y:S01]  /*11a0*/  IMAD R25, R2, R10, R25 ;  /* 0x0000000a02197224 */ /* 0x000fe200078e0219 */
[----:B------:R-:W-:Y:S01]  /*11b0*/  LOP3.LUT R46, R0, 0x52, RZ, 0xfc, !PT ;  /* 0x00000052002e7812 */ /* 0x000fe200078efcff */
[----:B------:R-:W-:Y:S01]  /*11c0*/  @!P5 IMAD.IADD R11, R11, 0x1, -R2 ;  /* 0x000000010b0bd824 */ /* 0x000fe200078e0a02 */
[----:B------:R-:W-:Y:S01]  /*11d0*/  ISETP.GE.AND P5, PT, R12, RZ, PT ;  /* 0x000000ff0c00720c */ /* 0x000fe20003fa6270 */
[----:B------:R-:W-:Y:S01]  /*11e0*/  IMAD.HI.U32 R12, R6, R27, RZ ;  /* 0x0000001b060c7227 */ /* 0x000fe200078e00ff */
[----:B------:R-:W-:-:S02]  /*11f0*/  LOP3.LUT R45, R0, 0x54, RZ, 0xfc, !PT ;  /* 0x00000054002d7812 */ /* 0x000fc400078efcff */
[----:B------:R-:W-:Y:S01]  /*1200*/  LOP3.LUT R44, R0, 0x56, RZ, 0xfc, !PT ;  /* 0x00000056002c7812 */ /* 0x000fe200078efcff */
[----:B------:R-:W-:Y:S01]  /*1210*/  @!P6 IMAD.IADD R21, R21, 0x1, -R2 ;  /* 0x000000011515e824 */ /* 0x000fe200078e0a02 */
[C---:B------:R-:W-:Y:S01]  /*1220*/  ISETP.GT.U32.AND P6, PT, R2.reuse, R25, PT ;  /* 0x000000190200720c */ /* 0x040fe20003fc4070 */
[----:B------:R-:W-:Y:S01]  /*1230*/  IMAD R23, R2, R8, R23 ;  /* 0x0000000802177224 */ /* 0x000fe200078e0217 */
[----:B------:R-:W-:Y:S01]  /*1240*/  LOP3.LUT R93, R0, 0x7e, RZ, 0xfc, !PT ;  /* 0x0000007e005d7812 */ /* 0x000fe200078efcff */
[----:B------:R-:W-:Y:S01]  /*1250*/  @!P0 IMAD.MOV R11, RZ, RZ, -R11 ;  /* 0x000000ffff0b8224 */ /* 0x000fe200078e0a0b */
[C---:B------:R-:W-:Y:S01]  /*1260*/  ISETP.GT.U32.AND P0, PT, R2.reuse, R5, PT ;  /* 0x000000050200720c */ /* 0x040fe20003f04070 */
[----:B------:R-:W-:Y:S02]  /*1270*/  IMAD.MOV R12, RZ, RZ, -R12 ;  /* 0x000000ffff0c7224 */ /* 0x000fe400078e0a0c */
[----:B------:R-:W-:Y:S01]  /*1280*/  @!P1 IMAD.IADD R19, R19, 0x1, -R2 ;  /* 0x0000000113139824 */ /* 0x000fe200078e0a02 */
[C---:B------:R-:W-:Y:S01]  /*1290*/  ISETP.GT.U32.AND P1, PT, R2.reuse, R23, PT ;  /* 0x000000170200720c */ /* 0x040fe20003f24070 */
[----:B------:R-:W-:-:S02]  /*12a0*/  IMAD R27, R2, R12, R27 ;  /* 0x0000000c021b7224 */ /* 0x000fc400078e021b */
[----:B------:R-:W-:-:S04]  /*12b0*/  IMAD.HI.U32 R8, R6, R29, RZ ;  /* 0x0000001d06087227 */ /* 0x000fc800078e00ff */
[--C-:B------:R-:W-:Y:S01]  /*12c0*/  @!P6 IMAD.IADD R25, R25, 0x1, -R2.reuse ;  /* 0x000000011919e824 */ /* 0x100fe200078e0a02 */
[----:B------:R-:W-:Y:S01]  /*12d0*/  ISETP.GT.U32.AND P6, PT, R2, R27, PT ;  /* 0x0000001b0200720c */ /* 0x000fe20003fc4070 */
[----:B------:R-:W-:Y:S01]  /*12e0*/  @!P0 IMAD.IADD R5, R5, 0x1, -R2 ;  /* 0x0000000105058824 */ /* 0x000fe200078e0a02 */
[----:B------:R-:W-:Y:S01]  /*12f0*/  ISETP.GE.AND P0, PT, R16, RZ, PT ;  /* 0x000000ff1000720c */ /* 0x000fe20003f06270 */
[----:B------:R-:W-:Y:S02]  /*1300*/  IMAD.MOV R8, RZ, RZ, -R8 ;  /* 0x000000ffff087224 */ /* 0x000fe400078e0a08 */
[----:B------:R-:W-:Y:S01]  /*1310*/  @!P1 IMAD.IADD R23, R23, 0x1, -R2 ;  /* 0x0000000117179824 */ /* 0x000fe200078e0a02 */
[----:B------:R-:W-:Y:S01]  /*1320*/  ISETP.GE.AND P1, PT, R18, RZ, PT ;  /* 0x000000ff1200720c */ /* 0x000fe20003f26270 */
[----:B------:R-:W-:-:S04]  /*1330*/  IMAD.HI.U32 R10, R6, R33, RZ ;  /* 0x00000021060a7227 */ /* 0x000fc800078e00ff */
[----:B------:R-:W-:Y:S02]  /*1340*/  IMAD.MOV.U32 R17, RZ, RZ, R5 ;  /* 0x000000ffff117224 */ /* 0x000fe400078e0005 */
[----:B------:R-:W-:Y:S01]  /*1350*/  @!P2 IMAD.MOV R15, RZ, RZ, -R15 ;  /* 0x000000ffff0fa224 */ /* 0x000fe200078e0a0f */
[C---:B------:R-:W-:Y:S01]  /*1360*/  ISETP.GT.U32.AND P2, PT, R2.reuse, R23, PT ;  /* 0x000000170200720c */ /* 0x040fe20003f44070 */
[----:B------:R-:W-:Y:S02]  /*1370*/  IMAD R29, R2, R8, R29 ;  /* 0x00000008021d7224 */ /* 0x000fe400078e021d */
[----:B------:R-:W-:Y:S02]  /*1380*/  IMAD.MOV R10, RZ, RZ, -R10 ;  /* 0x000000ffff0a7224 */ /* 0x000fe400078e0a0a */
[----:B------:R-:W-:-:S04]  /*1390*/  IMAD.HI.U32 R8, R6, R31, RZ ;  /* 0x0000001f06087227 */ /* 0x000fc800078e00ff */
[----:B------:R-:W-:Y:S01]  /*13a0*/  @!P6 IMAD.IADD R27, R27, 0x1, -R2 ;  /* 0x000000011b1be824 */ /* 0x000fe200078e0a02 */
[C---:B------:R-:W-:Y:S01]  /*13b0*/  ISETP.GT.U32.AND P6, PT, R2.reuse, R21, PT ;  /* 0x000000150200720c */ /* 0x040fe20003fc4070 */
[----:B------:R-:W-:Y:S01]  /*13c0*/  @!P3 IMAD.MOV R17, RZ, RZ, -R17 ;  /* 0x000000ffff11b224 */ /* 0x000fe200078e0a11 */
[C---:B------:R-:W-:Y:S01]  /*13d0*/  ISETP.GT.U32.AND P3, PT, R2.reuse, R25, PT ;  /* 0x000000190200720c */ /* 0x040fe20003f64070 */
[----:B------:R-:W-:Y:S02]  /*13e0*/  IMAD R33, R2, R10, R33 ;  /* 0x0000000a02217224 */ /* 0x000fe400078e0221 */
[----:B------:R-:W-:Y:S01]  /*13f0*/  IMAD.MOV R16, RZ, RZ, -R8 ;  /* 0x000000ffff107224 */ /* 0x000fe200078e0a08 */
[----:B------:R-:W-:Y:S01]  /*1400*/  LOP3.LUT R8, R18, 0x4, RZ, 0xfc, !PT ;  /* 0x0000000412087812 */ /* 0x000fe200078efcff */
[----:B------:R-:W-:Y:S01]  /*1410*/  IMAD.HI.U32 R10, R6, R39, RZ ;  /* 0x00000027060a7227 */ /* 0x000fe200078e00ff */
[----:B------:R-:W-:Y:S02]  /*1420*/  LOP3.LUT R18, R0, 0x6a, RZ, 0xfc, !PT ;  /* 0x0000006a00127812 */ /* 0x000fe400078efcff */
[----:B------:R-:W-:Y:S01]  /*1430*/  IABS R37, R8 ;  /* 0x0000000800257213 */ /* 0x000fe20000000000 */
[----:B------:R-:W-:-:S02]  /*1440*/  IMAD.MOV R10, RZ, RZ, -R10 ;  /* 0x000000ffff0a7224 */ /* 0x000fc400078e0a0a */
[----:B------:R-:W-:Y:S01]  /*1450*/  IMAD R31, R2, R16, R31 ;  /* 0x00000010021f7224 */ /* 0x000fe200078e021f */
[----:B------:R-:W-:Y:S01]  /*1460*/  LOP3.LUT R16, R0, 0x6e, RZ, 0xfc, !PT ;  /* 0x0000006e00107812 */ /* 0x000fe200078efcff */
[----:B------:R-:W-:Y:S01]  /*1470*/  @!P4 IMAD.MOV R13, RZ, RZ, -R13 ;  /* 0x000000ffff0dc224 */ /* 0x000fe200078e0a0d */
[C---:B------:R-:W-:Y:S01]  /*1480*/  ISETP.GT.U32.AND P4, PT, R2.reuse, R27, PT ;  /* 0x0000001b0200720c */ /* 0x040fe20003f84070 */
[C---:B------:R-:W-:Y:S02]  /*1490*/  IMAD R39, R2.reuse, R10, R39 ;  /* 0x0000000a02277224 */ /* 0x040fe400078e0227 */
[----:B------:R-:W-:Y:S01]  /*14a0*/  @!P2 IMAD.IADD R23, R23, 0x1, -R2 ;  /* 0x000000011717a824 */ /* 0x000fe200078e0a02 */
[----:B------:R-:W-:Y:S01]  /*14b0*/  ISETP.GT.U32.AND P2, PT, R2, R33, PT ;  /* 0x000000210200720c */ /* 0x000fe20003f44070 */
[----:B------:R-:W-:-:S04]  /*14c0*/  IMAD.HI.U32 R12, R6, R35, RZ ;  /* 0x00000023060c7227 */ /* 0x000fc800078e00ff */
[----:B------:R-:W-:Y:S01]  /*14d0*/  @!P5 IMAD.MOV R19, RZ, RZ, -R19 ;  /* 0x000000ffff13d224 */ /* 0x000fe200078e0a13 */
[----:B------:R-:W-:Y:S01]  /*14e0*/  ISETP.GT.U32.AND P5, PT, R2, R29, PT ;  /* 0x0000001d0200720c */ /* 0x000fe20003fa4070 */
[----:B------:R-:W-:-:S04]  /*14f0*/  IMAD.HI.U32 R6, R6, R37, RZ ;  /* 0x0000002506067227 */ /* 0x000fc800078e00ff */
[--C-:B------:R-:W-:Y:S01]  /*1500*/  @!P6 IMAD.IADD R21, R21, 0x1, -R2.reuse ;  /* 0x000000011515e824 */ /* 0x100fe200078e0a02 */
[C---:B------:R-:W-:Y:S01]  /*1510*/  ISETP.GT.U32.AND P6, PT, R2.reuse, R31, PT ;  /* 0x0000001f0200720c */ /* 0x040fe20003fc4070 */
[----:B------:R-:W-:Y:S01]  /*1520*/  @!P3 IMAD.IADD R25, R25, 0x1, -R2 ;  /* 0x000000011919b824 */ /* 0x000fe200078e0a02 */
[C---:B------:R-:W-:Y:S01]  /*1530*/  ISETP.GT.U32.AND P3, PT, R2.reuse, R39, PT ;  /* 0x000000270200720c */ /* 0x040fe20003f64070 */
[----:B------:R-:W-:Y:S02]  /*1540*/  IMAD.MOV R12, RZ, RZ, -R12 ;  /* 0x000000ffff0c7224 */ /* 0x000fe400078e0a0c */
[----:B------:R-:W-:Y:S02]  /*1550*/  IMAD.MOV R6, RZ, RZ, -R6 ;  /* 0x000000ffff067224 */ /* 0x000fe400078e0a06 */
[C---:B------:R-:W-:Y:S02]  /*1560*/  IMAD R35, R2.reuse, R12, R35 ;  /* 0x0000000c02237224 */ /* 0x040fe400078e0223 */
[----:B------:R-:W-:-:S02]  /*1570*/  IMAD R37, R2, R6, R37 ;  /* 0x0000000602257224 */ /* 0x000fc400078e0225 */
[--C-:B------:R-:W-:Y:S01]  /*1580*/  @!P4 IMAD.IADD R27, R27, 0x1, -R2.reuse ;  /* 0x000000011b1bc824 */ /* 0x100fe200078e0a02 */
[C---:B------:R-:W-:Y:S01]  /*1590*/  ISETP.GT.U32.AND P4, PT, R2.reuse, R35, PT ;  /* 0x000000230200720c */ /* 0x040fe20003f84070 */
[--C-:B------:R-:W-:Y:S01]  /*15a0*/  @!P2 IMAD.IADD R33, R33, 0x1, -R2.reuse ;  /* 0x000000012121a824 */ /* 0x100fe200078e0a02 */
[----:B------:R-:W-:Y:S01]  /*15b0*/  ISETP.GT.U32.AND P2, PT, R2, R37, PT ;  /* 0x000000250200720c */ /* 0x000fe20003f44070 */
[--C-:B------:R-:W-:Y:S01]  /*15c0*/  @!P5 IMAD.IADD R29, R29, 0x1, -R2.reuse ;  /* 0x000000011d1dd824 */ /* 0x100fe200078e0a02 */
[----:B------:R-:W-:Y:S01]  /*15d0*/  ISETP.GE.AND P5, PT, R20, RZ, PT ;  /* 0x000000ff1400720c */ /* 0x000fe20003fa6270 */
[--C-:B------:R-:W-:Y:S01]  /*15e0*/  @!P6 IMAD.IADD R31, R31, 0x1, -R2.reuse ;  /* 0x000000011f1fe824 */ /* 0x100fe200078e0a02 */
[----:B------:R-:W-:Y:S01]  /*15f0*/  ISETP.GE.AND P6, PT, R22, RZ, PT ;  /* 0x000000ff1600720c */ /* 0x000fe20003fc6270 */
[--C-:B------:R-:W-:Y:S01]  /*1600*/  @!P3 IMAD.IADD R39, R39, 0x1, -R2.reuse ;  /* 0x000000012727b824 */ /* 0x100fe200078e0a02 */
[----:B------:R-:W-:Y:S01]  /*1610*/  ISETP.GE.AND P3, PT, R24, RZ, PT ;  /* 0x000000ff1800720c */ /* 0x000fe20003f66270 */
[----:B------:R-:W-:Y:S01]  /*1620*/  @!P0 IMAD.MOV R21, RZ, RZ, -R21 ;  /* 0x000000ffff158224 */ /* 0x000fe200078e0a15 */
[----:B------:R-:W-:Y:S01]  /*1630*/  ISETP.GT.U32.AND P0, PT, R2, R29, PT ;  /* 0x0000001d0200720c */ /* 0x000fe20003f04070 */
[----:B------:R-:W-:Y:S01]  /*1640*/  IMAD.SHL.U32 R5, R95, 0x20, RZ ;  /* 0x000000205f057824 */ /* 0x000fe200078e00ff */
[----:B------:R-:W-:Y:S01]  /*1650*/  LOP3.LUT R24, R0, 0x5e, RZ, 0xfc, !PT ;  /* 0x0000005e00187812 */ /* 0x000fe200078efcff */
[--C-:B------:R-:W-:Y:S01]  /*1660*/  @!P4 IMAD.IADD R35, R35, 0x1, -R2.reuse ;  /* 0x000000012323c824 */ /* 0x100fe200078e0a02 */
[C---:B------:R-:W-:Y:S01]  /*1670*/  ISETP.GT.U32.AND P4, PT, R2.reuse, R31, PT ;  /* 0x0000001f0200720c */ /* 0x040fe20003f84070 */
[--C-:B------:R-:W-:Y:S01]  /*1680*/  @!P2 IMAD.IADD R37, R37, 0x1, -R2.reuse ;  /* 0x000000012525a824 */ /* 0x100fe200078e0a02 */
[C---:B------:R-:W-:Y:S01]  /*1690*/  ISETP.GT.U32.AND P2, PT, R2.reuse, R39, PT ;  /* 0x000000270200720c */ /* 0x040fe20003f44070 */
[----:B------:R-:W-:Y:S01]  /*16a0*/  @!P5 IMAD.MOV R23, RZ, RZ, -R23 ;  /* 0x000000ffff17d224 */ /* 0x000fe200078e0a17 */
[C---:B------:R-:W-:Y:S01]  /*16b0*/  ISETP.GT.U32.AND P5, PT, R2.reuse, R33, PT ;  /* 0x000000210200720c */ /* 0x040fe20003fa4070 */
[----:B------:R-:W-:Y:S01]  /*16c0*/  @!P6 IMAD.MOV R25, RZ, RZ, -R25 ;  /* 0x000000ffff19e224 */ /* 0x000fe200078e0a19 */
[C---:B------:R-:W-:Y:S01]  /*16d0*/  ISETP.GT.U32.AND P6, PT, R2.reuse, R35, PT ;  /* 0x000000230200720c */ /* 0x040fe20003fc4070 */
[----:B------:R-:W-:Y:S01]  /*16e0*/  @!P3 IMAD.MOV R27, RZ, RZ, -R27 ;  /* 0x000000ffff1bb224 */ /* 0x000fe200078e0a1b */
[----:B------:R-:W-:Y:S01]  /*16f0*/  ISETP.GT.U32.AND P3, PT, R2, R37, PT ;  /* 0x000000250200720c */ /* 0x000fe20003f64070 */
[----:B------:R-:W-:Y:S01]  /*1700*/  @!P0 IMAD.IADD R29, R29, 0x1, -R2 ;  /* 0x000000011d1d8824 */ /* 0x000fe200078e0a02 */
[----:B------:R-:W-:-:S02]  /*1710*/  ISETP.GE.AND P0, PT, R26, RZ, PT ;  /* 0x000000ff1a00720c */ /* 0x000fc40003f06270 */
[----:B------:R-:W-:Y:S01]  /*1720*/  LOP3.LUT R5, R14, 0x400, R5, 0xf8, !PT ;  /* 0x000004000e057812 */ /* 0x000fe200078ef805 */
[--C-:B------:R-:W-:Y:S01]  /*1730*/  @!P4 IMAD.IADD R31, R31, 0x1, -R2.reuse ;  /* 0x000000011f1fc824 */ /* 0x100fe200078e0a02 */
[----:B------:R-:W-:Y:S01]  /*1740*/  ISETP.GE.AND P4, PT, R28, RZ, PT ;  /* 0x000000ff1c00720c */ /* 0x000fe20003f86270 */
[--C-:B------:R-:W-:Y:S01]  /*1750*/  @!P2 IMAD.IADD R39, R39, 0x1, -R2.reuse ;  /* 0x000000012727a824 */ /* 0x100fe200078e0a02 */
[----:B------:R-:W-:Y:S01]  /*1760*/  ISETP.GE.AND P2, PT, R32, RZ, PT ;  /* 0x000000ff2000720c */ /* 0x000fe20003f46270 */
[--C-:B------:R-:W-:Y:S01]  /*1770*/  @!P5 IMAD.IADD R33, R33, 0x1, -R2.reuse ;  /* 0x000000012121d824 */ /* 0x100fe200078e0a02 */
[----:B------:R-:W-:Y:S01]  /*1780*/  ISETP.GE.AND P5, PT, R30, RZ, PT ;  /* 0x000000ff1e00720c */ /* 0x000fe20003fa6270 */
[--C-:B------:R-:W-:Y:S01]  /*1790*/  @!P6 IMAD.IADD R35, R35, 0x1, -R2.reuse ;  /* 0x000000012323e824 */ /* 0x100fe200078e0a02 */
[----:B------:R-:W-:Y:S01]  /*17a0*/  ISETP.GE.AND P6, PT, R8, RZ, PT ;  /* 0x000000ff0800720c */ /* 0x000fe20003fc6270 */
[----:B------:R-:W-:Y:S01]  /*17b0*/  @!P3 IMAD.IADD R37, R37, 0x1, -R2 ;  /* 0x000000012525b824 */ /* 0x000fe200078e0a02 */
[----:B------:R-:W-:Y:S01]  /*17c0*/  ISETP.NE.AND P3, PT, R9, RZ, PT ;  /* 0x000000ff0900720c */ /* 0x000fe20003f65270 */
[----:B------:R-:W-:Y:S01]  /*17d0*/  @!P0 IMAD.MOV R29, RZ, RZ, -R29 ;  /* 0x000000ffff1d8224 */ /* 0x000fe200078e0a1d */
[----:B------:R-:W-:Y:S01]  /*17e0*/  LOP3.LUT R2, RZ, R9, RZ, 0x33, !PT ;  /* 0x00000009ff027212 */ /* 0x000fe200078e33ff */
[----:B------:R-:W-:Y:S01]  /*17f0*/  @!P1 IMAD.MOV R39, RZ, RZ, -R39 ;  /* 0x000000ffff279224 */ /* 0x000fe200078e0a27 */
[C---:B---3--:R-:W-:Y:S01]  /*1800*/  IADD3 R6, P0, PT, R3.reuse, UR12, RZ ;  /* 0x0000000c03067c10 */ /* 0x048fe2000ff1e0ff */
[----:B------:R-:W-:Y:S01]  /*1810*/  @!P4 IMAD.MOV R31, RZ, RZ, -R31 ;  /* 0x000000ffff1fc224 */ /* 0x000fe200078e0a1f */
[C---:B------:R-:W-:Y:S01]  /*1820*/  SEL R8, R2.reuse, R7, !P3 ;  /* 0x0000000702087207 */ /* 0x040fe20005800000 */
[----:B------:R-:W-:Y:S01]  /*1830*/  @!P2 IMAD.MOV R35, RZ, RZ, -R35 ;  /* 0x000000ffff23a224 */ /* 0x000fe200078e0a23 */
[----:B------:R-:W-:Y:S01]  /*1840*/  LEA.HI.X.SX32 R7, R3, UR13, 0x1, P0 ;  /* 0x0000000d03077c11 */ /* 0x000fe200080f0eff */
[----:B------:R-:W0:Y:S01]  /*1850*/  LDCU.64 UR12, c[0x0][0x388] ;  /* 0x00007100ff0c77ac */ /* 0x000e220008000a00 */
[----:B------:R-:W-:Y:S01]  /*1860*/  SEL R13, R2, R13, !P3 ;  /* 0x0000000d020d7207 */ /* 0x000fe20005800000 */
[----:B----4-:R-:W-:Y:S01]  /*1870*/  IMAD R8, R8, UR11, RZ ;  /* 0x0000000b08087c24 */ /* 0x010fe2000f8e02ff */
[C---:B------:R-:W-:Y:S01]  /*1880*/  SEL R11, R2.reuse, R11, !P3 ;  /* 0x0000000b020b7207 */ /* 0x040fe20005800000 */
[----:B------:R-:W-:Y:S01]  /*1890*/  @!P5 IMAD.MOV R33, RZ, RZ, -R33 ;  /* 0x000000ffff21d224 */ /* 0x000fe200078e0a21 */
[C---:B------:R-:W-:Y:S01]  /*18a0*/  SEL R15, R2.reuse, R15, !P3 ;  /* 0x0000000f020f7207 */ /* 0x040fe20005800000 */
[----:B------:R-:W-:Y:S01]  /*18b0*/  IMAD R13, R13, UR11, RZ ;  /* 0x0000000b0d0d7c24 */ /* 0x000fe2000f8e02ff */
[C---:B------:R-:W-:Y:S01]  /*18c0*/  SEL R17, R2.reuse, R17, !P3 ;  /* 0x0000001102117207 */ /* 0x040fe20005800000 */
[----:B------:R-:W-:Y:S01]  /*18d0*/  IMAD R11, R11, UR11, RZ ;  /* 0x0000000b0b0b7c24 */ /* 0x000fe2000f8e02ff */
[C---:B------:R-:W-:Y:S01]  /*18e0*/  SEL R19, R2.reuse, R19, !P3 ;  /* 0x0000001302137207 */ /* 0x040fe20005800000 */
[----:B------:R-:W-:Y:S01]  /*18f0*/  IMAD R15, R15, UR11, RZ ;  /* 0x0000000b0f0f7c24 */ /* 0x000fe2000f8e02ff */
[C---:B------:R-:W-:Y:S01]  /*1900*/  SEL R21, R2.reuse, R21, !P3 ;  /* 0x0000001502157207 */ /* 0x040fe20005800000 */
[----:B------:R-:W-:Y:S01]  /*1910*/  @!P6 IMAD.MOV R37, RZ, RZ, -R37 ;  /* 0x000000ffff25e224 */ /* 0x000fe200078e0a25 */
[C---:B------:R-:W-:Y:S01]  /*1920*/  SEL R23, R2.reuse, R23, !P3 ;  /* 0x0000001702177207 */ /* 0x040fe20005800000 */
[----:B------:R-:W-:Y:S01]  /*1930*/  IMAD R17, R17, UR11, RZ ;  /* 0x0000000b11117c24 */ /* 0x000fe2000f8e02ff */
[----:B------:R-:W-:Y:S01]  /*1940*/  SHF.R.S32.HI R96, RZ, 0x1f, R8 ;  /* 0x0000001fff607819 */ /* 0x000fe20000011408 */
[----:B------:R-:W-:Y:S01]  /*1950*/  IMAD R19, R19, UR11, RZ ;  /* 0x0000000b13137c24 */ /* 0x000fe2000f8e02ff */
[----:B------:R-:W-:Y:S01]  /*1960*/  SEL R25, R2, R25, !P3 ;  /* 0x0000001902197207 */ /* 0x000fe20005800000 */
[----:B------:R-:W-:Y:S01]  /*1970*/  IMAD R21, R21, UR11, RZ ;  /* 0x0000000b15157c24 */ /* 0x000fe2000f8e02ff */
[----:B0-----:R-:W-:Y:S01]  /*1980*/  IADD3 R97, P2, PT, R8, UR12, RZ ;  /* 0x0000000c08617c10 */ /* 0x001fe2000ff5e0ff */
[----:B------:R-:W-:Y:S01]  /*1990*/  IMAD R23, R23, UR11, RZ ;  /* 0x0000000b17177c24 */ /* 0x000fe2000f8e02ff */
[----:B------:R-:W-:Y:S01]  /*19a0*/  IADD3 R9, P1, PT, R13, UR12, RZ ;  /* 0x0000000c0d097c10 */ /* 0x000fe2000ff3e0ff */
[----:B------:R-:W-:Y:S01]  /*19b0*/  IMAD R25, R25, UR11, RZ ;  /* 0x0000000b19197c24 */ /* 0x000fe2000f8e02ff */
[----:B------:R-:W-:-:S02]  /*19c0*/  SHF.R.S32.HI R98, RZ, 0x1f, R11 ;  /* 0x0000001fff627819 */ /* 0x000fc4000001140b */
[----:B------:R-:W-:Y:S01]  /*19d0*/  IADD3 R124, P6, PT, R11, UR12, RZ ;  /* 0x0000000c0b7c7c10 */ /* 0x000fe2000ffde0ff */
[----:B------:R0:W-:Y:S01]  /*19e0*/  STL [R1+0x4], R9 ;  /* 0x0000040901007387 */ /* 0x0001e20000100800 */
[----:B------:R-:W-:Y:S02]  /*19f0*/  IADD3 R10, P0, PT, R15, UR12, RZ ;  /* 0x0000000c0f0a7c10 */ /* 0x000fe4000ff1e0ff */
[C---:B------:R-:W-:Y:S02]  /*1a00*/  SEL R27, R2.reuse, R27, !P3 ;  /* 0x0000001b021b7207 */ /* 0x040fe40005800000 */
[C---:B------:R-:W-:Y:S01]  /*1a10*/  SEL R29, R2.reuse, R29, !P3 ;  /* 0x0000001d021d7207 */ /* 0x040fe20005800000 */
[----:B------:R1:W-:Y:S01]  /*1a20*/  STL [R1+0x2c], R10 ;  /* 0x00002c0a01007387 */ /* 0x0003e20000100800 */
[C---:B------:R-:W-:Y:S01]  /*1a30*/  SEL R31, R2.reuse, R31, !P3 ;  /* 0x0000001f021f7207 */ /* 0x040fe20005800000 */
[----:B------:R-:W-:Y:S01]  /*1a40*/  IMAD R27, R27, UR11, RZ ;  /* 0x0000000b1b1b7c24 */ /* 0x000fe2000f8e02ff */
[C---:B------:R-:W-:Y:S01]  /*1a50*/  SEL R33, R2.reuse, R33, !P3 ;  /* 0x0000002102217207 */ /* 0x040fe20005800000 */
[----:B------:R-:W-:Y:S01]  /*1a60*/  IMAD R29, R29, UR11, RZ ;  /* 0x0000000b1d1d7c24 */ /* 0x000fe2000f8e02ff */
[C---:B------:R-:W-:Y:S01]  /*1a70*/  SEL R35, R2.reuse, R35, !P3 ;  /* 0x0000002302237207 */ /* 0x040fe20005800000 */
[----:B------:R-:W-:Y:S01]  /*1a80*/  IMAD R31, R31, UR11, RZ ;  /* 0x0000000b1f1f7c24 */ /* 0x000fe2000f8e02ff */
[C---:B------:R-:W-:Y:S01]  /*1a90*/  SEL R37, R2.reuse, R37, !P3 ;  /* 0x0000002502257207 */ /* 0x040fe20005800000 */
[----:B------:R-:W-:Y:S01]  /*1aa0*/  IMAD R33, R33, UR11, RZ ;  /* 0x0000000b21217c24 */ /* 0x000fe2000f8e02ff */
[----:B------:R-:W-:Y:S01]  /*1ab0*/  IADD3 R11, P5, PT, R17, UR12, RZ ;  /* 0x0000000c110b7c10 */ /* 0x000fe2000ffbe0ff */
[----:B------:R-:W-:Y:S01]  /*1ac0*/  IMAD R35, R35, UR11, RZ ;  /* 0x0000000b23237c24 */ /* 0x000fe2000f8e02ff */
[----:B------:R-:W-:Y:S01]  /*1ad0*/  SEL R2, R2, R39, !P3 ;  /* 0x0000002702027207 */ /* 0x000fe20005800000 */
[----:B------:R-:W-:Y:S01]  /*1ae0*/  IMAD R37, R37, UR11, RZ ;  /* 0x0000000b25257c24 */ /* 0x000fe2000f8e02ff */
[----:B------:R-:W-:Y:S01]  /*1af0*/  SHF.R.S32.HI R3, RZ, 0x1f, R13 ;  /* 0x0000001fff037819 */ /* 0x000fe2000001140d */
[----:B------:R2:W-:Y:S01]  /*1b00*/  STL [R1+0x34], R11 ;  /* 0x0000340b01007387 */ /* 0x0005e20000100800 */
[----:B------:R-:W-:Y:S01]  /*1b10*/  IADD3 R12, P4, PT, R19, UR12, RZ ;  /* 0x0000000c130c7c10 */ /* 0x000fe2000ff9e0ff */
[----:B------:R-:W-:Y:S01]  /*1b20*/  IMAD R2, R2, UR11, RZ ;  /* 0x0000000b02027c24 */ /* 0x000fe2000f8e02ff */
[----:B------:R-:W-:-:S02]  /*1b30*/  IADD3.X R96, PT, PT, R96, UR13, RZ, P2, !PT ;  /* 0x0000000d60607c10 */ /* 0x000fc400097fe4ff */
[----:B------:R-:W-:Y:S02]  /*1b40*/  CS2R R38, SRZ ;  /* 0x0000000000267805 */ /* 0x000fe4000001ff00 */
[----:B------:R-:W-:Y:S01]  /*1b50*/  IADD3 R13, P3, PT, R21, UR12, RZ ;  /* 0x0000000c150d7c10 */ /* 0x000fe2000ff7e0ff */
[----:B------:R3:W-:Y:S01]  /*1b60*/  STL [R1+0x3c], R12 ;  /* 0x00003c0c01007387 */ /* 0x0007e20000100800 */
[----:B------:R-:W-:Y:S02]  /*1b70*/  IADD3 R14, P2, PT, R23, UR12, RZ ;  /* 0x0000000c170e7c10 */ /* 0x000fe4000ff5e0ff */
[----:B------:R-:W-:Y:S01]  /*1b80*/  SHF.R.S32.HI R8, RZ, 0x1f, R15 ;  /* 0x0000001fff087819 */ /* 0x000fe2000001140f */
[----:B------:R4:W-:Y:S01]  /*1b90*/  STL [R1+0x44], R13 ;  /* 0x0000440d01007387 */ /* 0x0009e20000100800 */
[----:B------:R-:W-:Y:S02]  /*1ba0*/  IADD3.X R15, PT, PT, R3, UR13, RZ, P1, !PT ;  /* 0x0000000d030f7c10 */ /* 0x000fe40008ffe4ff */
[----:B0-----:R-:W-:Y:S01]  /*1bb0*/  SHF.R.S32.HI R9, RZ, 0x1f, R17 ;  /* 0x0000001fff097819 */ /* 0x001fe20000011411 */
[----:B------:R0:W-:Y:S01]  /*1bc0*/  STL [R1+0x4c], R14 ;  /* 0x00004c0e01007387 */ /* 0x0001e20000100800 */
[----:B-1----:R-:W-:-:S02]  /*1bd0*/  SHF.R.S32.HI R10, RZ, 0x1f, R19 ;  /* 0x0000001fff0a7819 */ /* 0x002fc40000011413 */
[----:B--2---:R-:W-:Y:S01]  /*1be0*/  SHF.R.S32.HI R11, RZ, 0x1f, R21 ;  /* 0x0000001fff0b7819 */ /* 0x004fe20000011415 */
[----:B------:R1:W-:Y:S01]  /*1bf0*/  STL [R1], R15 ;  /* 0x0000000f01007387 */ /* 0x0003e20000100800 */
[----:B---3--:R-:W-:Y:S02]  /*1c00*/  SHF.R.S32.HI R12, RZ, 0x1f, R23 ;  /* 0x0000001fff0c7819 */ /* 0x008fe40000011417 */
[----:B----4-:R-:W-:Y:S02]  /*1c10*/  SHF.R.S32.HI R13, RZ, 0x1f, R25 ;  /* 0x0000001fff0d7819 */ /* 0x010fe40000011419 */
[----:B------:R-:W-:Y:S02]  /*1c20*/  SHF.R.S32.HI R3, RZ, 0x1f, R27 ;  /* 0x0000001fff037819 */ /* 0x000fe4000001141b */
[----:B0-----:R-:W-:Y:S02]  /*1c30*/  IADD3 R14, P1, PT, R25, UR12, RZ ;  /* 0x0000000c190e7c10 */ /* 0x001fe4000ff3e0ff */
[----:B------:R-:W-:-:S02]  /*1c40*/  LOP3.LUT R26, R0, 0x5a, RZ, 0xfc, !PT ;  /* 0x0000005a001a7812 */ /* 0x000fc400078efcff */
[----:B-1----:R-:W-:Y:S01]  /*1c50*/  IADD3.X R15, PT, PT, R8, UR13, RZ, P0, !PT ;  /* 0x0000000d080f7c10 */ /* 0x002fe200087fe4ff */
[----:B------:R0:W-:Y:S01]  /*1c60*/  STL [R1+0x5c], R14 ;  /* 0x00005c0e01007387 */ /* 0x0001e20000100800 */
[----:B------:R-:W-:Y:S02]  /*1c70*/  IADD3.X R13, PT, PT, R13, UR13, RZ, P1, !PT ;  /* 0x0000000d0d0d7c10 */ /* 0x000fe40008ffe4ff */
[----:B------:R-:W-:Y:S01]  /*1c80*/  SHF.R.S32.HI R8, RZ, 0x1f, R29 ;  /* 0x0000001fff087819 */ /* 0x000fe2000001141d */
[----:B------:R1:W-:Y:S01]  /*1c90*/  STL [R1+0xc], R15 ;  /* 0x00000c0f01007387 */ /* 0x0003e20000100800 */
[C---:B------:R-:W-:Y:S02]  /*1ca0*/  LOP3.LUT R25, R0.reuse, 0x5c, RZ, 0xfc, !PT ;  /* 0x0000005c00197812 */ /* 0x040fe400078efcff */
[C---:B------:R-:W-:Y:S02]  /*1cb0*/  LOP3.LUT R23, R0.reuse, 0x60, RZ, 0xfc, !PT ;  /* 0x0000006000177812 */ /* 0x040fe400078efcff */
[----:B------:R-:W-:-:S02]  /*1cc0*/  LOP3.LUT R22, R0, 0x62, RZ, 0xfc, !PT ;  /* 0x0000006200167812 */ /* 0x000fc400078efcff */
[----:B0-----:R-:W-:Y:S02]  /*1cd0*/  IADD3 R14, P0, PT, R27, UR12, RZ ;  /* 0x0000000c1b0e7c10 */ /* 0x001fe4000ff1e0ff */
[C---:B------:R-:W-:Y:S02]  /*1ce0*/  LOP3.LUT R27, R0.reuse, 0x58, RZ, 0xfc, !PT ;  /* 0x00000058001b7812 */ /* 0x040fe400078efcff */
[----:B-1----:R-:W-:Y:S01]  /*1cf0*/  IADD3.X R15, PT, PT, R9, UR13, RZ, P5, !PT ;  /* 0x0000000d090f7c10 */ /* 0x002fe2000affe4ff */
[----:B------:R0:W-:Y:S01]  /*1d00*/  STL [R1+0x74], R14 ;  /* 0x0000740e01007387 */ /* 0x0001e20000100800 */
[----:B------:R-:W-:Y:S02]  /*1d10*/  IADD3.X R3, PT, PT, R3, UR13, RZ, P0, !PT ;  /* 0x0000000d03037c10 */ /* 0x000fe400087fe4ff */
[----:B------:R-:W-:Y:S01]  /*1d20*/  SHF.R.S32.HI R9, RZ, 0x1f, R31 ;  /* 0x0000001fff097819 */ /* 0x000fe2000001141f */
[----:B------:R1:W-:Y:S01]  /*1d30*/  STL [R1+0x30], R15 ;  /* 0x0000300f01007387 */ /* 0x0003e20000100800 */
[----:B------:R-:W-:-:S02]  /*1d40*/  LOP3.LUT R21, R0, 0x64, RZ, 0xfc, !PT ;  /* 0x0000006400157812 */ /* 0x000fc400078efcff */
[C---:B------:R-:W-:Y:S02]  /*1d50*/  LOP3.LUT R20, R0.reuse, 0x66, RZ, 0xfc, !PT ;  /* 0x0000006600147812 */ /* 0x040fe400078efcff */
[C---:B------:R-:W-:Y:S02]  /*1d60*/  LOP3.LUT R19, R0.reuse, 0x68, RZ, 0xfc, !PT ;  /* 0x0000006800137812 */ /* 0x040fe400078efcff */
[----:B0-----:R-:W-:Y:S02]  /*1d70*/  IADD3 R14, P5, PT, R29, UR12, RZ ;  /* 0x0000000c1d0e7c10 */ /* 0x001fe4000ffbe0ff */
[----:B------:R-:W-:Y:S02]  /*1d80*/  CS2R R28, SRZ ;  /* 0x00000000001c7805 */ /* 0x000fe4000001ff00 */
[----:B------:R-:W-:Y:S02]  /*1d90*/  LOP3.LUT R17, R0, 0x6c, RZ, 0xfc, !PT ;  /* 0x0000006c00117812 */ /* 0x000fe400078efcff */
[----:B-1----:R-:W-:Y:S01]  /*1da0*/  IADD3.X R15, PT, PT, R10, UR13, RZ, P4, !PT ;  /* 0x0000000d0a0f7c10 */ /* 0x002fe2000a7fe4ff */
[----:B------:R0:W-:Y:S01]  /*1db0*/  STL [R1+0x7c], R14 ;  /* 0x00007c0e01007387 */ /* 0x0001e20000100800 */
[----:B------:R-:W-:-:S02]  /*1dc0*/  IADD3.X R8, PT, PT, R8, UR13, RZ, P5, !PT ;  /* 0x0000000d08087c10 */ /* 0x000fc4000affe4ff */
[----:B------:R-:W-:Y:S01]  /*1dd0*/  SHF.R.S32.HI R10, RZ, 0x1f, R33 ;  /* 0x0000001fff0a7819 */ /* 0x000fe20000011421 */
[----:B------:R1:W-:Y:S01]  /*1de0*/  STL [R1+0x38], R15 ;  /* 0x0000380f01007387 */ /* 0x0003e20000100800 */
[----:B------:R-:W-:Y:S02]  /*1df0*/  IADD3.X R98, PT, PT, R98, UR13, RZ, P6, !PT ;  /* 0x0000000d62627c10 */ /* 0x000fe4000b7fe4ff */
[----:B0-----:R-:W-:Y:S02]  /*1e00*/  IADD3 R14, P4, PT, R31, UR12, RZ ;  /* 0x0000000c1f0e7c10 */ /* 0x001fe4000ff9e0ff */
[----:B------:R-:W-:Y:S02]  /*1e10*/  CS2R R30, SRZ ;  /* 0x00000000001e7805 */ /* 0x000fe4000001ff00 */
[----:B-1----:R-:W-:Y:S01]  /*1e20*/  IADD3.X R15, PT, PT, R11, UR13, RZ, P3, !PT ;  /* 0x0000000d0b0f7c10 */ /* 0x002fe20009ffe4ff */
[----:B------:R0:W-:Y:S01]  /*1e30*/  STL [R1+0x84], R14 ;  /* 0x0000840e01007387 */ /* 0x0001e20000100800 */
[----:B------:R-:W-:-:S03]  /*1e40*/  SHF.R.S32.HI R11, RZ, 0x1f, R35 ;  /* 0x0000001fff0b7819 */ /* 0x000fc60000011423 */
[----:B------:R1:W-:Y:S01]  /*1e50*/  STL [R1+0x40], R15 ;  /* 0x0000400f01007387 */ /* 0x0003e20000100800 */
        /* <DEDUP_REMOVED lines=8> */
[----:B-1----:R-:W-:Y:S01]  /*1ee0*/  LOP3.LUT R15, R0, 0x70, RZ, 0xfc, !PT ;  /* 0x00000070000f7812 */ /* 0x002fe200078efcff */
[----:B------:R0:W-:Y:S04]  /*1ef0*/  STL [R1+0xb4], R14 ;  /* 0x0000b40e01007387 */ /* 0x0001e80000100800 */
[----:B------:R1:W-:Y:S01]  /*1f00*/  STL [R1+0x50], R13 ;  /* 0x0000500d01007387 */ /* 0x0003e20000100800 */
[----:B0-----:R-:W-:-:S02]  /*1f10*/  IADD3 R14, P1, PT, R37, UR12, RZ ;  /* 0x0000000c250e7c10 */ /* 0x001fc4000ff3e0ff */
[----:B------:R-:W-:Y:S02]  /*1f20*/  CS2R R36, SRZ ;  /* 0x0000000000247805 */ /* 0x000fe4000001ff00 */
[C---:B-1----:R-:W-:Y:S01]  /*1f30*/  IADD3 R13, P0, PT, R2.reuse, UR12, RZ ;  /* 0x0000000c020d7c10 */ /* 0x042fe2000ff1e0ff */
[----:B------:R0:W-:Y:S03]  /*1f40*/  STL [R1+0xbc], R14 ;  /* 0x0000bc0e01007387 */ /* 0x0001e60000100800 */
[----:B------:R-:W-:Y:S01]  /*1f50*/  LEA.HI.X.SX32 R2, R2, UR13, 0x1, P0 ;  /* 0x0000000d02027c11 */ /* 0x000fe200080f0eff */
[----:B------:R1:W-:Y:S01]  /*1f60*/  STL [R1+0x64], R3 ;  /* 0x0000640301007387 */ /* 0x0003e20000100800 */
[----:B------:R-:W-:-:S03]  /*1f70*/  LOP3.LUT P0, RZ, R95, 0x100, RZ, 0xc0, !PT ;  /* 0x000001005fff7812 */ /* 0x000fc6000780c0ff */
[----:B------:R2:W-:Y:S01]  /*1f80*/  STL [R1+0xc4], R13 ;  /* 0x0000c40d01007387 */ /* 0x0005e20000100800 */
[----:B0-----:R-:W-:-:S03]  /*1f90*/  LOP3.LUT R14, R0, 0x72, RZ, 0xfc, !PT ;  /* 0x00000072000e7812 */ /* 0x001fc600078efcff */
[----:B------:R0:W-:Y:S01]  /*1fa0*/  STL [R1+0x78], R8 ;  /* 0x0000780801007387 */ /* 0x0001e20000100800 */
[----:B-1----:R-:W-:Y:S02]  /*1fb0*/  IADD3.X R3, PT, PT, R9, UR13, RZ, P4, !PT ;  /* 0x0000000d09037c10 */ /* 0x002fe4000a7fe4ff */
[----:B------:R-:W-:Y:S02]  /*1fc0*/  IADD3.X R9, PT, PT, R10, UR13, RZ, P3, !PT ;  /* 0x0000000d0a097c10 */ /* 0x000fe40009ffe4ff */
[C---:B--2---:R-:W-:Y:S01]  /*1fd0*/  LOP3.LUT R13, R0.reuse, 0x74, RZ, 0xfc, !PT ;  /* 0x00000074000d7812 */ /* 0x044fe200078efcff */
[----:B------:R1:W-:Y:S01]  /*1fe0*/  STL [R1+0x80], R3 ;  /* 0x0000800301007387 */ /* 0x0003e20000100800 */
[C---:B------:R-:W-:Y:S02]  /*1ff0*/  LOP3.LUT R10, R0.reuse, 0x7a, RZ, 0xfc, !PT ;  /* 0x0000007a000a7812 */ /* 0x040fe400078efcff */
[----:B0-----:R-:W-:Y:S01]  /*2000*/  IADD3.X R8, PT, PT, R11, UR13, RZ, P2, !PT ;  /* 0x0000000d0b087c10 */ /* 0x001fe200097fe4ff */
[----:B------:R0:W-:Y:S01]  /*2010*/  STL [R1+0x8c], R9 ;  /* 0x00008c0901007387 */ /* 0x0001e20000100800 */
[----:B------:R-:W-:-:S03]  /*2020*/  LOP3.LUT R11, R0, 0x78, RZ, 0xfc, !PT ;  /* 0x00000078000b7812 */ /* 0x000fc600078efcff */
[----:B------:R2:W-:Y:S01]  /*2030*/  STL [R1+0xb0], R8 ;  /* 0x0000b00801007387 */ /* 0x0005e20000100800 */
[----:B-1----:R-:W-:Y:S02]  /*2040*/  IADD3.X R3, PT, PT, R12, UR13, RZ, P1, !PT ;  /* 0x0000000d0c037c10 */ /* 0x002fe40008ffe4ff */
[C---:B------:R-:W-:Y:S02]  /*2050*/  LOP3.LUT R12, R0.reuse, 0x76, RZ, 0xfc, !PT ;  /* 0x00000076000c7812 */ /* 0x040fe400078efcff */
[----:B0-----:R-:W-:Y:S01]  /*2060*/  LOP3.LUT R9, R0, 0x7c, RZ, 0xfc, !PT ;  /* 0x0000007c00097812 */ /* 0x001fe200078efcff */
[----:B------:R0:W-:Y:S01]  /*2070*/  STL [R1+0xb8], R3 ;  /* 0x0000b80301007387 */ /* 0x0001e20000100800 */
[----:B--2---:R-:W-:-:S03]  /*2080*/  LOP3.LUT R8, R95, 0x7f, RZ, 0xc0, !PT ;  /* 0x0000007f5f087812 */ /* 0x004fc600078ec0ff */
[----:B------:R1:W-:Y:S02]  /*2090*/  STL [R1+0xc0], R2 ;  /* 0x0000c00201007387 */ /* 0x0003e40000100800 */
[----:B------:R-:W-:Y:S01]  /*20a0*/  IMAD R8, R8, UR10, RZ ;  /* 0x0000000a08087c24 */ /* 0x000fe2000f8e02ff */
[----:B0-----:R-:W-:Y:S01]  /*20b0*/  LOP3.LUT R3, R95, 0x180, RZ, 0xc0, !PT ;  /* 0x000001805f037812 */ /* 0x001fe200078ec0ff */
[----:B-1----:R-:W0:Y:S03]  /*20c0*/  LDC R2, c[0x0][0x3a8] ;  /* 0x0000ea00ff027b82 */ /* 0x002e260000000800 */
[----:B------:R-:W-:Y:S02]  /*20d0*/  SHF.R.U32.HI R94, RZ, 0x3, R3 ;  /* 0x00000003ff5e7819 */ /* 0x000fe40000011603 */
[----:B------:R-:W-:-:S04]  /*20e0*/  SEL R3, RZ, 0x108, !P0 ;  /* 0x00000108ff037807 */ /* 0x000fc80004000000 */
[----:B------:R-:W-:Y:S01]  /*20f0*/  LOP3.LUT R3, R3, 0xff, R95, 0x78, !PT ;  /* 0x000000ff03037812 */ /* 0x000fe200078e785f */
[-C--:B0-----:R-:W-:Y:S02]  /*2100*/  IMAD R99, R92, R2.reuse, RZ ;  /* 0x000000025c637224 */ /* 0x081fe400078e02ff */
[-C--:B------:R-:W-:Y:S02]  /*2110*/  IMAD R92, R91, R2.reuse, RZ ;  /* 0x000000025b5c7224 */ /* 0x080fe400078e02ff */
[-C--:B------:R-:W-:Y:S02]  /*2120*/  IMAD R91, R90, R2.reuse, RZ ;  /* 0x000000025a5b7224 */ /* 0x080fe400078e02ff */
[-C--:B------:R-:W-:Y:S02]  /*2130*/  IMAD R90, R89, R2.reuse, RZ ;  /* 0x00000002595a7224 */ /* 0x080fe400078e02ff */
[-C--:B------:R-:W-:Y:S02]  /*2140*/  IMAD R89, R88, R2.reuse, RZ ;  /* 0x0000000258597224 */ /* 0x080fe400078e02ff */
[----:B------:R-:W-:-:S02]  /*2150*/  IMAD R88, R87, R2, RZ ;  /* 0x0000000257587224 */ /* 0x000fc400078e02ff */
[-C--:B------:R-:W-:Y:S02]  /*2160*/  IMAD R87, R86, R2.reuse, RZ ;  /* 0x0000000256577224 */ /* 0x080fe400078e02ff */
        /* <DEDUP_REMOVED lines=32> */
[-C--:B------:R-:W-:Y:S01]  /*2370*/  IMAD R50, R47, R2.reuse, RZ ;  /* 0x000000022f327224 */ /* 0x080fe200078e02ff */
[----:B------:R-:W-:Y:S01]  /*2380*/  CS2R R50, SRZ ;  /* 0x0000000000327805 */ /* 0x000fe2000001ff00 */
[-C--:B------:R-:W-:Y:S02]  /*2390*/  IMAD R47, R46, R2.reuse, RZ ;  /* 0x000000022e2f7224 */ /* 0x080fe400078e02ff */
[-C--:B------:R-:W-:Y:S01]  /*23a0*/  IMAD R46, R45, R2.reuse, RZ ;  /* 0x000000022d2e7224 */ /* 0x080fe200078e02ff */
[----:B------:R-:W-:Y:S01]  /*23b0*/  CS2R R46, SRZ ;  /* 0x00000000002e7805 */ /* 0x000fe2000001ff00 */
[----:B------:R-:W-:-:S02]  /*23c0*/  IMAD R45, R44, R2, RZ ;  /* 0x000000022c2d7224 */ /* 0x000fc400078e02ff */
[-C--:B------:R-:W-:Y:S01]  /*23d0*/  IMAD R44, R27, R2.reuse, RZ ;  /* 0x000000021b2c7224 */ /* 0x080fe200078e02ff */
[----:B------:R-:W-:Y:S01]  /*23e0*/  CS2R R44, SRZ ;  /* 0x00000000002c7805 */ /* 0x000fe2000001ff00 */
[-C--:B------:R-:W-:Y:S02]  /*23f0*/  IMAD R27, R26, R2.reuse, RZ ;  /* 0x000000021a1b7224 */ /* 0x080fe400078e02ff */
[-C--:B------:R-:W-:Y:S01]  /*2400*/  IMAD R26, R25, R2.reuse, RZ ;  /* 0x00000002191a7224 */ /* 0x080fe200078e02ff */
[----:B------:R-:W-:Y:S01]  /*2410*/  CS2R R26, SRZ ;  /* 0x00000000001a7805 */ /* 0x000fe2000001ff00 */
[-C--:B------:R-:W-:Y:S02]  /*2420*/  IMAD R25, R24, R2.reuse, RZ ;  /* 0x0000000218197224 */ /* 0x080fe400078e02ff */
[-C--:B------:R-:W-:Y:S01]  /*2430*/  IMAD R24, R23, R2.reuse, RZ ;  /* 0x0000000217187224 */ /* 0x080fe200078e02ff */
[----:B------:R-:W-:Y:S01]  /*2440*/  CS2R R24, SRZ ;  /* 0x0000000000187805 */ /* 0x000fe2000001ff00 */
        /* <DEDUP_REMOVED lines=13> */
[-C--:B------:R-:W-:Y:S01]  /*2520*/  IMAD R10, R9, R2.reuse, RZ ;  /* 0x00000002090a7224 */ /* 0x080fe200078e02ff */
[----:B------:R-:W-:Y:S01]  /*2530*/  LOP3.LUT R10, R4, 0x210, RZ, 0x3c, !PT ;  /* 0x00000210040a7812 */ /* 0x000fe200078e3cff */
[-C--:B------:R-:W-:Y:S01]  /*2540*/  IMAD R9, R0, R2.reuse, RZ ;  /* 0x0000000200097224 */ /* 0x080fe200078e02ff */
[----:B------:R-:W-:Y:S01]  /*2550*/  LOP3.LUT R9, R3, 0x60, RZ, 0x3c, !PT ;  /* 0x0000006003097812 */ /* 0x000fe200078e3cff */
[----:B------:R-:W-:Y:S01]  /*2560*/  IMAD R0, R93, R2, RZ ;  /* 0x000000025d007224 */ /* 0x000fe200078e02ff */
[----:B------:R-:W-:Y:S02]  /*2570*/  LOP3.LUT R2, R94, 0x1ff, R95, 0x78, !PT ;  /* 0x000001ff5e027812 */ /* 0x000fe400078e785f */
[----:B------:R-:W-:Y:S02]  /*2580*/  LOP3.LUT R3, R3, 0x70, RZ, 0x3c, !PT ;  /* 0x0000007003037812 */ /* 0x000fe400078e3cff */
[----:B------:R-:W-:Y:S02]  /*2590*/  LOP3.LUT R2, R2, 0x40, RZ, 0x3c, !PT ;  /* 0x0000004002027812 */ /* 0x000fe400078e3cff */
[----:B------:R-:W-:-:S07]  /*25a0*/  LOP3.LUT R0, R5, 0x40, RZ, 0x3c, !PT ;  /* 0x0000004005007812 */ /* 0x000fce00078e3cff */
.L_x_1:
[----:B------:R-:W0:Y:S01]  /*25b0*/  S2R R12, SR_TID.X ;  /* 0x00000000000c7919 */ /* 0x000e220000002100 */
[----:B------:R-:W1:Y:S01]  /*25c0*/  LDC R13, c[0x0][0x3a8] ;  /* 0x0000ea00ff0d7b82 */ /* 0x000e620000000800 */
[----:B------:R-:W-:Y:S01]  /*25d0*/  PRMT R90, RZ, 0x7610, R90 ;  /* 0x00007610ff5a7816 */ /* 0x000fe2000000005a */
[----:B------:R-:W2:Y:S01]  /*25e0*/  S2R R18, SR_TID.X ;  /* 0x0000000000127919 */ /* 0x000ea20000002100 */
[----:B------:R-:W3:Y:S05]  /*25f0*/  S2R R114, SR_TID.X ;  /* 0x0000000000727919 */ /* 0x000eea0000002100 */
[----:B------:R-:W4:Y:S08]  /*2600*/  LDC R17, c[0x0][0x3a8] ;  /* 0x0000ea00ff117b82 */ /* 0x000f300000000800 */
[----:B------:R-:W1:Y:S01]  /*2610*/  LDC R58, c[0x0][0x3a8] ;  /* 0x0000ea00ff3a7b82 */ /* 0x000e620000000800 */
[----:B------:R-:W-:-:S02]  /*2620*/  PRMT R88, RZ, 0x7610, R88 ;  /* 0x00007610ff587816 */ /* 0x000fc40000000058 */
[----:B------:R-:W-:Y:S02]  /*2630*/  PRMT R84, RZ, 0x7610, R84 ;  /* 0x00007610ff547816 */ /* 0x000fe40000000054 */
[----:B------:R-:W-:Y:S02]  /*2640*/  PRMT R68, RZ, 0x7610, R68 ;  /* 0x00007610ff447816 */ /* 0x000fe40000000044 */
[----:B------:R-:W-:Y:S01]  /*2650*/  PRMT R62, RZ, 0x7610, R62 ;  /* 0x00007610ff3e7816 */ /* 0x000fe2000000003e */
[----:B------:R-:W4:Y:S01]  /*2660*/  LDC R59, c[0x0][0x3a8] ;  /* 0x0000ea00ff3b7b82 */ /* 0x000f220000000800 */
[----:B0-----:R-:W-:-:S07]  /*2670*/  SHF.R.U32.HI R12, RZ, 0x8, R12 ;  /* 0x00000008ff0c7819 */ /* 0x001fce000001160c */
[----:B------:R-:W0:Y:S01]  /*2680*/  LDC R76, c[0x0][0x3a8] ;  /* 0x0000ea00ff4c7b82 */ /* 0x000e220000000800 */
[----:B--2---:R-:W-:Y:S02]  /*2690*/  SHF.R.U32.HI R16, RZ, 0x8, R18 ;  /* 0x00000008ff107819 */ /* 0x004fe40000011612 */
[----:B------:R-:W-:Y:S02]  /*26a0*/  SGXT.U32 R12, R12, 0x1 ;  /* 0x000000010c0c781a */ /* 0x000fe40000000000 */
[----:B---3--:R-:W-:Y:S02]  /*26b0*/  SHF.R.U32.HI R87, RZ, 0x8, R114 ;  /* 0x00000008ff577819 */ /* 0x008fe40000011672 */
[----:B------:R-:W-:Y:S02]  /*26c0*/  PRMT R21, RZ, 0x7610, R21 ;  /* 0x00007610ff157816 */ /* 0x000fe40000000015 */
[----:B------:R-:W-:Y:S02]  /*26d0*/  PRMT R14, RZ, 0x7610, R14 ;  /* 0x00007610ff0e7816 */ /* 0x000fe4000000000e */
[----:B------:R-:W-:-:S02]  /*26e0*/  PRMT R15, RZ, 0x7610, R15 ;  /* 0x00007610ff0f7816 */ /* 0x000fc4000000000f */
[----:B------:R-:W-:Y:S02]  /*26f0*/  PRMT R69, RZ, 0x7610, R69 ;  /* 0x00007610ff457816 */ /* 0x000fe40000000045 */
[----:B------:R-:W-:Y:S02]  /*2700*/  PRMT R22, RZ, 0x7610, R22 ;  /* 0x00007610ff167816 */ /* 0x000fe40000000016 */
[----:B------:R-:W-:Y:S02]  /*2710*/  PRMT R75, RZ, 0x7610, R75 ;  /* 0x00007610ff4b7816 */ /* 0x000fe4000000004b */
[----:B------:R-:W-:Y:S02]  /*2720*/  PRMT R67, RZ, 0x7610, R67 ;  /* 0x00007610ff437816 */ /* 0x000fe40000000043 */
[----:B------:R-:W-:Y:S01]  /*2730*/  PRMT R61, RZ, 0x7610, R61 ;  /* 0x00007610ff3d7816 */ /* 0x000fe2000000003d */
[----:B------:R-:W2:Y:S01]  /*2740*/  S2R R70, SR_TID.X ;  /* 0x0000000000467919 */ /* 0x000ea20000002100 */
[----:B------:R-:W-:Y:S01]  /*2750*/  SGXT.U32 R16, R16, 0x1 ;  /* 0x000000011010781a */ /* 0x000fe20000000000 */
[----:B------:R-:W3:Y:S01]  /*2760*/  LDC R65, c[0x0][0x3a8] ;  /* 0x0000ea00ff417b82 */ /* 0x000ee20000000800 */
[----:B------:R-:W-:-:S02]  /*2770*/  SGXT.U32 R87, R87, 0x1 ;  /* 0x000000015757781a */ /* 0x000fc40000000000 */
[----:B------:R-:W-:Y:S02]  /*2780*/  LOP3.LUT R12, R12, 0x2, RZ, 0xfc, !PT ;  /* 0x000000020c0c7812 */ /* 0x000fe400078efcff */
[----:B------:R-:W-:Y:S02]  /*2790*/  LOP3.LUT R16, R16, 0x4, RZ, 0xfc, !PT ;  /* 0x0000000410107812 */ /* 0x000fe400078efcff */
[C---:B------:R-:W-:Y:S01]  /*27a0*/  LOP3.LUT R11, R87.reuse, 0x4, RZ, 0xfc, !PT ;  /* 0x00000004570b7812 */ /* 0x040fe200078efcff */
[----:B-1----:R-:W-:Y:S01]  /*27b0*/  IMAD R12, R12, R13, RZ ;  /* 0x0000000d0c0c7224 */ /* 0x002fe200078e02ff */
[----:B------:R-:W-:Y:S01]  /*27c0*/  LOP3.LUT R10, R87, 0x6, RZ, 0xfc, !PT ;  /* 0x00000006570a7812 */ /* 0x000fe200078efcff */
[----:B----4-:R-:W-:Y:S01]  /*27d0*/  IMAD R16, R16, R17, RZ ;  /* 0x0000001110107224 */ /* 0x010fe200078e02ff */
[----:B------:R-:W-:Y:S01]  /*27e0*/  ISETP.GE.AND P1, PT, R11, UR7, PT ;  /* 0x000000070b007c0c */ /* 0x000fe2000bf26270 */
[----:B------:R-:W1:Y:S01]  /*27f0*/  LDC R17, c[0x0][0x3a8] ;  /* 0x0000ea00ff117b82 */ /* 0x000e620000000800 */
[----:B------:R-:W-:-:S02]  /*2800*/  ISETP.GE.AND P2, PT, R10, UR7, PT ;  /* 0x000000070a007c0c */ /* 0x000fc4000bf46270 */
[----:B------:R-:W-:Y:S02]  /*2810*/  LOP3.LUT R11, R87, 0xa, RZ, 0xfc, !PT ;  /* 0x0000000a570b7812 */ /* 0x000fe400078efcff */
[CC--:B------:R-:W-:Y:S02]  /*2820*/  IADD3 R10, P4, PT, R12.reuse, R6.reuse, RZ ;  /* 0x000000060c0a7210 */ /* 0x0c0fe40007f9e0ff */
[----:B------:R-:W-:Y:S01]  /*2830*/  ISETP.GE.AND P5, PT, R11, UR7, PT ;  /* 0x000000070b007c0c */ /* 0x000fe2000bfa6270 */
[----:B------:R-:W4:Y:S01]  /*2840*/  LDC R77, c[0x0][0x3a8] ;  /* 0x0000ea00ff4d7b82 */ /* 0x000f220000000800 */
[----:B------:R-:W-:Y:S02]  /*2850*/  LEA.HI.X.SX32 R11, R12, R7, 0x1, P4 ;  /* 0x000000070c0b7211 */ /* 0x000fe400020f0eff */
[----:B------:R-:W-:Y:S02]  /*2860*/  IADD3 R12, P6, PT, R16, R6, RZ ;  /* 0x00000006100c7210 */ /* 0x000fe40007fde0ff */
[----:B------:R-:W-:-:S02]  /*2870*/  LOP3.LUT R0, R87, 0x2, RZ, 0xfc, !PT ;  /* 0x0000000257007812 */ /* 0x000fc400078efcff */
[----:B------:R-:W-:Y:S02]  /*2880*/  SHF.R.U32.HI R19, RZ, 0x8, R18 ;  /* 0x00000008ff137819 */ /* 0x000fe40000011612 */
[----:B------:R-:W-:Y:S02]  /*2890*/  PRMT R20, RZ, 0x7610, R20 ;  /* 0x00007610ff147816 */ /* 0x000fe40000000014 */
[----:B------:R-:W-:Y:S02]  /*28a0*/  PRMT R56, RZ, 0x7610, R56 ;  /* 0x00007610ff387816 */ /* 0x000fe40000000038 */
[----:B------:R-:W-:Y:S02]  /*28b0*/  PRMT R74, RZ, 0x7610, R74 ;  /* 0x00007610ff4a7816 */ /* 0x000fe4000000004a */
[----:B------:R-:W-:Y:S02]  /*28c0*/  PRMT R66, RZ, 0x7610, R66 ;  /* 0x00007610ff427816 */ /* 0x000fe40000000042 */
[----:B------:R-:W-:-:S02]  /*28d0*/  PRMT R92, RZ, 0x7610, R92 ;  /* 0x00007610ff5c7816 */ /* 0x000fc4000000005c */
[----:B------:R-:W-:Y:S01]  /*28e0*/  PRMT R60, RZ, 0x7610, R60 ;  /* 0x00007610ff3c7816 */ /* 0x000fe2000000003c */
[----:B------:R-:W0:Y:S01]  /*28f0*/  S2R R79, SR_TID.X ;  /* 0x00000000004f7919 */ /* 0x000e220000002100 */
[----:B------:R-:W-:Y:S01]  /*2900*/  LEA.HI.X.SX32 R13, R16, R7, 0x1, P6 ;  /* 0x00000007100d7211 */ /* 0x000fe200030f0eff */
[----:B------:R-:W0:Y:S01]  /*2910*/  LDC R115, c[0x0][0x3a8] ;  /* 0x0000ea00ff737b82 */ /* 0x000e220000000800 */
[----:B------:R-:W-:Y:S02]  /*2920*/  SHF.R.U32.HI R16, RZ, 0x8, R18 ;  /* 0x00000008ff107819 */ /* 0x000fe40000011612 */
[----:B------:R-:W-:Y:S01]  /*2930*/  ISETP.GE.AND P3, PT, R0, UR7, PT ;  /* 0x0000000700007c0c */ /* 0x000fe2000bf66270 */
[----:B------:R-:W2:Y:S01]  /*2940*/  @!P1 LDG.E.U8 R88, desc[UR8][R12.64] ;  /* 0x000000080c589981 */ /* 0x000ea2000c1e1100 */
[----:B------:R-:W-:Y:S02]  /*2950*/  SGXT.U32 R19, R19, 0x1 ;  /* 0x000000011313781a */ /* 0x000fe40000000000 */
[----:B------:R-:W-:Y:S01]  /*2960*/  SGXT.U32 R16, R16, 0x1 ;  /* 0x000000011010781a */ /* 0x000fe20000000000 */
[----:B------:R-:W0:Y:S01]  /*2970*/  LDC R78, c[0x0][0x3a8] ;  /* 0x0000ea00ff4e7b82 */ /* 0x000e220000000800 */
[----:B------:R-:W-:-:S02]  /*2980*/  LOP3.LUT R19, R19, 0x6, RZ, 0xfc, !PT ;  /* 0x0000000613137812 */ /* 0x000fc400078efcff */
[----:B------:R-:W-:Y:S02]  /*2990*/  LOP3.LUT R16, R16, 0x8, RZ, 0xfc, !PT ;  /* 0x0000000810107812 */ /* 0x000fe400078efcff */
[----:B------:R-:W-:Y:S01]  /*29a0*/  LOP3.LUT R0, R87, 0x8, RZ, 0xfc, !PT ;  /* 0x0000000857007812 */ /* 0x000fe200078efcff */
[----:B------:R-:W-:Y:S02]  /*29b0*/  IMAD R19, R19, R58, RZ ;  /* 0x0000003a13137224 */ /* 0x000fe400078e02ff */
[----:B------:R-:W0:Y:S01]  /*29c0*/  LDC R58, c[0x0][0x3a8] ;  /* 0x0000ea00ff3a7b82 */ /* 0x000e220000000800 */
[----:B-1----:R-:W-:Y:S01]  /*29d0*/  IMAD R16, R16, R17, RZ ;  /* 0x0000001110107224 */ /* 0x002fe200078e02ff */
[----:B------:R1:W2:Y:S01]  /*29e0*/  @!P3 LDG.E.U8 R90, desc[UR8][R10.64] ;  /* 0x000000080a5ab981 */ /* 0x0002a2000c1e1100 */
[----:B------:R-:W-:Y:S02]  /*29f0*/  ISETP.GE.AND P0, PT, R0, UR7, PT ;  /* 0x0000000700007c0c */ /* 0x000fe4000bf06270 */
[----:B------:R-:W-:-:S03]  /*2a00*/  LOP3.LUT R0, R87, 0xc, RZ, 0xfc, !PT ;  /* 0x0000000c57007812 */ /* 0x000fc600078efcff */
[----:B------:R-:W3:Y:S01]  /*2a10*/  LDC R17, c[0x0][0x3a8] ;  /* 0x0000ea00ff117b82 */ /* 0x000ee20000000800 */
[----:B------:R-:W-:Y:S02]  /*2a20*/  ISETP.GE.AND P4, PT, R0, UR7, PT ;  /* 0x0000000700007c0c */ /* 0x000fe4000bf86270 */
[----:B------:R-:W-:Y:S02]  /*2a30*/  LOP3.LUT R0, R87, 0xe, RZ, 0xfc, !PT ;  /* 0x0000000e57007812 */ /* 0x000fe400078efcff */
[CC--:B-1----:R-:W-:Y:S02]  /*2a40*/  IADD3 R10, P6, PT, R19.reuse, R6.reuse, RZ ;  /* 0x00000006130a7210 */ /* 0x0c2fe40007fde0ff */
[----:B------:R-:W-:Y:S02]  /*2a50*/  PRMT R72, RZ, 0x7610, R72 ;  /* 0x00007610ff487816 */ /* 0x000fe40000000048 */
[----:B------:R-:W-:Y:S01]  /*2a60*/  PRMT R57, RZ, 0x7610, R57 ;  /* 0x00007610ff397816 */ /* 0x000fe20000000039 */
[----:B------:R-:W1:Y:S01]  /*2a70*/  S2R R80, SR_TID.X ;  /* 0x0000000000507919 */ /* 0x000e620000002100 */
[----:B------:R-:W-:Y:S01]  /*2a80*/  LEA.HI.X.SX32 R11, R19, R7, 0x1, P6 ;  /* 0x00000007130b7211 */ /* 0x000fe200030f0eff */
[----:B------:R-:W1:Y:S01]  /*2a90*/  LDC R117, c[0x0][0x3a8] ;  /* 0x0000ea00ff757b82 */ /* 0x000e620000000800 */
[----:B------:R-:W-:-:S02]  /*2aa0*/  IADD3 R12, P6, PT, R16, R6, RZ ;  /* 0x00000006100c7210 */ /* 0x000fc40007fde0ff */
[--C-:B------:R-:W-:Y:S01]  /*2ab0*/  SHF.R.U32.HI R19, RZ, 0x8, R18.reuse ;  /* 0x00000008ff137819 */ /* 0x100fe20000011612 */
[----:B------:R0:W2:Y:S01]  /*2ac0*/  @!P2 LDG.E.U8 R84, desc[UR8][R10.64] ;  /* 0x000000080a54a981 */ /* 0x0000a2000c1e1100 */
[----:B------:R-:W-:Y:S02]  /*2ad0*/  LEA.HI.X.SX32 R13, R16, R7, 0x1, P6 ;  /* 0x00000007100d7211 */ /* 0x000fe400030f0eff */
[----:B------:R-:W-:Y:S01]  /*2ae0*/  SHF.R.U32.HI R16, RZ, 0x8, R18 ;  /* 0x00000008ff107819 */ /* 0x000fe20000011612 */
[----:B------:R-:W1:Y:S01]  /*2af0*/  LDC R118, c[0x0][0x3a8] ;  /* 0x0000ea00ff767b82 */ /* 0x000e620000000800 */
[----:B------:R-:W-:Y:S01]  /*2b00*/  SGXT.U32 R19, R19, 0x1 ;  /* 0x000000011313781a */ /* 0x000fe20000000000 */
[----:B------:R0:W2:Y:S01]  /*2b10*/  @!P0 LDG.E.U8 R68, desc[UR8][R12.64] ;  /* 0x000000080c448981 */ /* 0x0000a2000c1e1100 */
[----:B------:R-:W-:Y:S02]  /*2b20*/  SGXT.U32 R16, R16, 0x1 ;  /* 0x000000011010781a */ /* 0x000fe40000000000 */
[----:B------:R-:W-:-:S02]  /*2b30*/  LOP3.LUT R19, R19, 0xa, RZ, 0xfc, !PT ;  /* 0x0000000a13137812 */ /* 0x000fc400078efcff */
[----:B------:R-:W-:Y:S01]  /*2b40*/  LOP3.LUT R16, R16, 0xc, RZ, 0xfc, !PT ;  /* 0x0000000c10107812 */ /* 0x000fe200078efcff */
[----:B------:R-:W1:Y:S02]  /*2b50*/  LDC R119, c[0x0][0x3a8] ;  /* 0x0000ea00ff777b82 */ /* 0x000e640000000800 */
[----:B0-----:R-:W-:Y:S02]  /*2b60*/  IMAD R19, R19, R58, RZ ;  /* 0x0000003a13137224 */ /* 0x001fe400078e02ff */
[----:B---3--:R-:W-:-:S04]  /*2b70*/  IMAD R16, R16, R17, RZ ;  /* 0x0000001110107224 */ /* 0x008fc800078e02ff */
[----:B------:R-:W0:Y:S01]  /*2b80*/  LDC R58, c[0x0][0x3a8] ;  /* 0x0000ea00ff3a7b82 */ /* 0x000e220000000800 */
[----:B------:R-:W-:-:S07]  /*2b90*/  IADD3 R10, P6, PT, R19, R6, RZ ;  /* 0x00000006130a7210 */ /* 0x000fce0007fde0ff */
[----:B------:R-:W3:Y:S01]  /*2ba0*/  LDC R17, c[0x0][0x3a8] ;  /* 0x0000ea00ff117b82 */ /* 0x000ee20000000800 */
[-C--:B------:R-:W-:Y:S02]  /*2bb0*/  LEA.HI.X.SX32 R11, R19, R7.reuse, 0x1, P6 ;  /* 0x00000007130b7211 */ /* 0x080fe400030f0eff */
[C---:B------:R-:W-:Y:S02]  /*2bc0*/  IADD3 R12, P6, PT, R16.reuse, R6, RZ ;  /* 0x00000006100c7210 */ /* 0x040fe40007fde0ff */
[--C-:B------:R-:W-:Y:S01]  /*2bd0*/  SHF.R.U32.HI R19, RZ, 0x8, R18.reuse ;  /* 0x00000008ff137819 */ /* 0x100fe20000011612 */
[----:B------:R0:W2:Y:S01]  /*2be0*/  @!P5 LDG.E.U8 R62, desc[UR8][R10.64] ;  /* 0x000000080a3ed981 */ /* 0x0000a2000c1e1100 */
[----:B------:R-:W-:Y:S01]  /*2bf0*/  LEA.HI.X.SX32 R13, R16, R7, 0x1, P6 ;  /* 0x00000007100d7211 */ /* 0x000fe200030f0eff */
[----:B------:R-:W1:Y:S01]  /*2c00*/  LDC R120, c[0x0][0x3a8] ;  /* 0x0000ea00ff787b82 */ /* 0x000e620000000800 */
[----:B------:R-:W-:Y:S02]  /*2c10*/  SHF.R.U32.HI R16, RZ, 0x8, R18 ;  /* 0x00000008ff107819 */ /* 0x000fe40000011612 */
[----:B------:R-:W-:Y:S01]  /*2c20*/  SGXT.U32 R19, R19, 0x1 ;  /* 0x000000011313781a */ /* 0x000fe20000000000 */
[----:B------:R0:W2:Y:S01]  /*2c30*/  @!P4 LDG.E.U8 R21, desc[UR8][R12.64] ;  /* 0x000000080c15c981 */ /* 0x0000a2000c1e1100 */
[----:B------:R-:W-:-:S02]  /*2c40*/  SGXT.U32 R16, R16, 0x1 ;  /* 0x000000011010781a */ /* 0x000fc40000000000 */
[----:B------:R-:W-:Y:S02]  /*2c50*/  LOP3.LUT R19, R19, 0xe, RZ, 0xfc, !PT ;  /* 0x0000000e13137812 */ /* 0x000fe400078efcff */
[----:B------:R-:W-:-:S03]  /*2c60*/  LOP3.LUT R16, R16, 0x10, RZ, 0xfc, !PT ;  /* 0x0000001010107812 */ /* 0x000fc600078efcff */
[----:B0-----:R-:W-:Y:S02]  /*2c70*/  IMAD R19, R19, R58, RZ ;  /* 0x0000003a13137224 */ /* 0x001fe400078e02ff */
[----:B------:R-:W0:Y:S01]  /*2c80*/  LDC R58, c[0x0][0x3a8] ;  /* 0x0000ea00ff3a7b82 */ /* 0x000e220000000800 */
[----:B---3--:R-:W-:Y:S02]  /*2c90*/  IMAD R16, R16, R17, RZ ;  /* 0x0000001110107224 */ /* 0x008fe400078e02ff */
[----:B------:R-:W-:-:S05]  /*2ca0*/  IADD3 R10, P6, PT, R19, R6, RZ ;  /* 0x00000006130a7210 */ /* 0x000fca0007fde0ff */
[----:B------:R-:W3:Y:S01]  /*2cb0*/  LDC R17, c[0x0][0x3a8] ;  /* 0x0000ea00ff117b82 */ /* 0x000ee20000000800 */
[----:B------:R-:W-:Y:S02]  /*2cc0*/  LEA.HI.X.SX32 R11, R19, R7, 0x1, P6 ;  /* 0x00000007130b7211 */ /* 0x000fe400030f0eff */
[----:B------:R-:W-:-:S04]  /*2cd0*/  IADD3 R12, P6, PT, R16, R6, RZ ;  /* 0x00000006100c7210 */ /* 0x000fc80007fde0ff */
[----:B------:R-:W-:Y:S02]  /*2ce0*/  LEA.HI.X.SX32 R13, R16, R7, 0x1, P6 ;  /* 0x00000007100d7211 */ /* 0x000fe400030f0eff */
[----:B------:R-:W-:-:S04]  /*2cf0*/  SHF.R.U32.HI R16, RZ, 0x8, R18 ;  /* 0x00000008ff107819 */ /* 0x000fc80000011612 */
[----:B------:R-:W-:-:S04]  /*2d00*/  SGXT.U32 R16, R16, 0x1 ;  /* 0x000000011010781a */ /* 0x000fc80000000000 */
[----:B------:R-:W-:Y:S02]  /*2d10*/  LOP3.LUT R16, R16, 0x14, RZ, 0xfc, !PT ;  /* 0x0000001410107812 */ /* 0x000fe400078efcff */
[----:B------:R-:W-:Y:S02]  /*2d20*/  SHF.R.U32.HI R19, RZ, 0x8, R18 ;  /* 0x00000008ff137819 */ /* 0x000fe40000011612 */
[----:B------:R-:W-:Y:S01]  /*2d30*/  ISETP.GE.AND P3, PT, R0, UR7, PT ;  /* 0x0000000700007c0c */ /* 0x000fe2000bf66270 */
[----:B---3--:R-:W-:Y:S01]  /*2d40*/  IMAD R16, R16, R17, RZ ;  /* 0x0000001110107224 */ /* 0x008fe200078e02ff */
[----:B------:R-:W-:Y:S01]  /*2d50*/  SGXT.U32 R19, R19, 0x1 ;  /* 0x000000011313781a */ /* 0x000fe20000000000 */
[----:B------:R-:W3:Y:S03]  /*2d60*/  S2R R17, SR_TID.X ;  /* 0x0000000000117919 */ /* 0x000ee60000002100 */
[----:B------:R-:W-:-:S02]  /*2d70*/  LOP3.LUT R19, R19, 0x12, RZ, 0xfc, !PT ;  /* 0x0000001213137812 */ /* 0x000fc400078efcff */
[----:B------:R-:W-:-:S03]  /*2d80*/  LOP3.LUT R0, R87, 0x10, RZ, 0xfc, !PT ;  /* 0x0000001057007812 */ /* 0x000fc600078efcff */
[----:B0-----:R-:W-:Y:S01]  /*2d90*/  IMAD R19, R19, R58, RZ ;  /* 0x0000003a13137224 */ /* 0x001fe200078e02ff */
[----:B------:R-:W-:Y:S01]  /*2da0*/  ISETP.GE.AND P1, PT, R0, UR7, PT ;  /* 0x0000000700007c0c */ /* 0x000fe2000bf26270 */
[----:B------:R0:W2:Y:S01]  /*2db0*/  @!P3 LDG.E.U8 R14, desc[UR8][R10.64] ;  /* 0x000000080a0eb981 */ /* 0x0000a2000c1e1100 */
[----:B------:R-:W1:Y:S02]  /*2dc0*/  LDC R58, c[0x0][0x3a8] ;  /* 0x0000ea00ff3a7b82 */ /* 0x000e640000000800 */
[----:B0-----:R-:W-:-:S09]  /*2dd0*/  IADD3 R10, P6, PT, R19, R6, RZ ;  /* 0x00000006130a7210 */ /* 0x001fd20007fde0ff */
[----:B------:R0:W4:Y:S01]  /*2de0*/  @!P1 LDG.E.U8 R15, desc[UR8][R12.64] ;  /* 0x000000080c0f9981 */ /* 0x000122000c1e1100 */
[----:B------:R-:W-:Y:S02]  /*2df0*/  LEA.HI.X.SX32 R11, R19, R7, 0x1, P6 ;  /* 0x00000007130b7211 */ /* 0x000fe400030f0eff */
[----:B------:R-:W-:Y:S02]  /*2e00*/  SHF.R.U32.HI R19, RZ, 0x8, R18 ;  /* 0x00000008ff137819 */ /* 0x000fe40000011612 */
[----:B------:R-:W1:Y:S01]  /*2e10*/  LDC R18, c[0x0][0x3a8] ;  /* 0x0000ea00ff127b82 */ /* 0x000e620000000800 */
[----:B------:R-:W-:Y:S02]  /*2e20*/  LOP3.LUT R0, R87, 0x12, RZ, 0xfc, !PT ;  /* 0x0000001257007812 */ /* 0x000fe400078efcff */
[----:B0-----:R-:W-:Y:S02]  /*2e30*/  IADD3 R12, P6, PT, R16, R6, RZ ;  /* 0x00000006100c7210 */ /* 0x001fe40007fde0ff */
[----:B------:R-:W-:-:S02]  /*2e40*/  ISETP.GE.AND P2, PT, R0, UR7, PT ;  /* 0x0000000700007c0c */ /* 0x000fc4000bf46270 */
[----:B------:R-:W-:Y:S02]  /*2e50*/  SGXT.U32 R19, R19, 0x1 ;  /* 0x000000011313781a */ /* 0x000fe40000000000 */
[----:B------:R-:W-:Y:S02]  /*2e60*/  LEA.HI.X.SX32 R13, R16, R7, 0x1, P6 ;  /* 0x00000007100d7211 */ /* 0x000fe400030f0eff */
[----:B------:R-:W-:Y:S02]  /*2e70*/  LOP3.LUT R0, R87, 0x14, RZ, 0xfc, !PT ;  /* 0x0000001457007812 */ /* 0x000fe400078efcff */
[----:B---3--:R-:W-:Y:S02]  /*2e80*/  SHF.R.U32.HI R16, RZ, 0x8, R17 ;  /* 0x00000008ff107819 */ /* 0x008fe40000011611 */
[----:B------:R-:W-:Y:S02]  /*2e90*/  LOP3.LUT R19, R19, 0x16, RZ, 0xfc, !PT ;  /* 0x0000001613137812 */ /* 0x000fe400078efcff */
[----:B------:R-:W-:Y:S01]  /*2ea0*/  ISETP.GE.AND P0, PT, R0, UR7, PT ;  /* 0x0000000700007c0c */ /* 0x000fe2000bf06270 */
[----:B------:R0:W3:Y:S01]  /*2eb0*/  @!P2 LDG.E.U8 R69, desc[UR8][R10.64] ;  /* 0x000000080a45a981 */ /* 0x0000e2000c1e1100 */
[----:B------:R-:W-:Y:S01]  /*2ec0*/  SGXT.U32 R16, R16, 0x1 ;  /* 0x000000011010781a */ /* 0x000fe20000000000 */
[----:B-1----:R-:W-:-:S02]  /*2ed0*/  IMAD R19, R19, R58, RZ ;  /* 0x0000003a13137224 */ /* 0x002fc400078e02ff */
[----:B------:R-:W1:Y:S01]  /*2ee0*/  LDC R58, c[0x0][0x3a8] ;  /* 0x0000ea00ff3a7b82 */ /* 0x000e620000000800 */
[----:B------:R-:W-:Y:S02]  /*2ef0*/  LOP3.LUT R16, R16, 0x18, RZ, 0xfc, !PT ;  /* 0x0000001810107812 */ /* 0x000fe400078efcff */
[----:B0-----:R-:W-:-:S03]  /*2f00*/  IADD3 R10, P6, PT, R19, R6, RZ ;  /* 0x00000006130a7210 */ /* 0x001fc60007fde0ff */
[----:B------:R-:W-:Y:S02]  /*2f10*/  IMAD R16, R16, R18, RZ ;  /* 0x0000001210107224 */ /* 0x000fe400078e02ff */
[----:B------:R0:W3:Y:S01]  /*2f20*/  @!P0 LDG.E.U8 R22, desc[UR8][R12.64] ;  /* 0x000000080c168981 */ /* 0x0000e2000c1e1100 */
[-C--:B------:R-:W-:Y:S02]  /*2f30*/  LEA.HI.X.SX32 R11, R19, R7.reuse, 0x1, P6 ;  /* 0x00000007130b7211 */ /* 0x080fe400030f0eff */
[----:B------:R-:W-:Y:S01]  /*2f40*/  LOP3.LUT R0, R87, 0x16, RZ, 0xfc, !PT ;  /* 0x0000001657007812 */ /* 0x000fe200078efcff */
[----:B------:R-:W1:Y:S01]  /*2f50*/  LDC R19, c[0x0][0x3a8] ;  /* 0x0000ea00ff137b82 */ /* 0x000e620000000800 */
[C---:B0-----:R-:W-:Y:S02]  /*2f60*/  IADD3 R12, P6, PT, R16.reuse, R6, RZ ;  /* 0x00000006100c7210 */ /* 0x041fe40007fde0ff */
[----:B------:R-:W-:Y:S02]  /*2f70*/  SHF.R.U32.HI R17, RZ, 0x8, R17 ;  /* 0x00000008ff117819 */ /* 0x000fe40000011611 */
[----:B------:R-:W-:-:S02]  /*2f80*/  LEA.HI.X.SX32 R13, R16, R7, 0x1, P6 ;  /* 0x00000007100d7211 */ /* 0x000fc400030f0eff */
[----:B------:R-:W0:Y:S01]  /*2f90*/  S2R R16, SR_TID.X ;  /* 0x0000000000107919 */ /* 0x000e220000002100 */
[----:B------:R-:W-:Y:S02]  /*2fa0*/  ISETP.GE.AND P5, PT, R0, UR7, PT ;  /* 0x0000000700007c0c */ /* 0x000fe4000bfa6270 */
[----:B------:R-:W-:-:S04]  /*2fb0*/  SGXT.U32 R17, R17, 0x1 ;  /* 0x000000011111781a */ /* 0x000fc80000000000 */
[----:B------:R-:W-:-:S05]  /*2fc0*/  LOP3.LUT R17, R17, 0x1a, RZ, 0xfc, !PT ;  /* 0x0000001a11117812 */ /* 0x000fca00078efcff */
[----:B-1----:R-:W-:Y:S02]  /*2fd0*/  IMAD R17, R17, R58, RZ ;  /* 0x0000003a11117224 */ /* 0x002fe400078e02ff */
[----:B------:R1:W3:Y:S03]  /*2fe0*/  @!P5 LDG.E.U8 R75, desc[UR8][R10.64] ;  /* 0x000000080a4bd981 */ /* 0x0002e6000c1e1100 */
[----:B-1----:R-:W-:-:S04]  /*2ff0*/  IADD3 R10, P5, PT, R17, R6, RZ ;  /* 0x00000006110a7210 */ /* 0x002fc80007fbe0ff */
[----:B------:R-:W-:Y:S02]  /*3000*/  LEA.HI.X.SX32 R11, R17, R7, 0x1, P5 ;  /* 0x00000007110b7211 */ /* 0x000fe400028f0eff */
[----:B------:R-:W1:Y:S01]  /*3010*/  LDC R17, c[0x0][0x3a8] ;  /* 0x0000ea00ff117b82 */ /* 0x000e620000000800 */
[----:B------:R-:W1:Y:S01]  /*3020*/  S2R R58, SR_TID.X ;  /* 0x00000000003a7919 */ /* 0x000e620000002100 */
[----:B------:R-:W-:Y:S02]  /*3030*/  LOP3.LUT R0, R87, 0x18, RZ, 0xfc, !PT ;  /* 0x0000001857007812 */ /* 0x000fe400078efcff */
[--C-:B0-----:R-:W-:Y:S02]  /*3040*/  SHF.R.U32.HI R18, RZ, 0x8, R16.reuse ;  /* 0x00000008ff127819 */ /* 0x101fe40000011610 */
[----:B------:R-:W-:Y:S02]  /*3050*/  SHF.R.U32.HI R16, RZ, 0x8, R16 ;  /* 0x00000008ff107819 */ /* 0x000fe40000011610 */
[----:B------:R-:W-:-:S02]  /*3060*/  ISETP.GE.AND P4, PT, R0, UR7, PT ;  /* 0x0000000700007c0c */ /* 0x000fc4000bf86270 */
[----:B------:R-:W-:Y:S02]  /*3070*/  SGXT.U32 R18, R18, 0x1 ;  /* 0x000000011212781a */ /* 0x000fe40000000000 */
[----:B------:R-:W-:Y:S02]  /*3080*/  LOP3.LUT R0, R87, 0x1a, RZ, 0xfc, !PT ;  /* 0x0000001a57007812 */ /* 0x000fe400078efcff */
[----:B------:R-:W-:Y:S02]  /*3090*/  SGXT.U32 R16, R16, 0x1 ;  /* 0x000000011010781a */ /* 0x000fe40000000000 */
[----:B------:R-:W-:Y:S02]  /*30a0*/  LOP3.LUT R18, R18, 0x1c, RZ, 0xfc, !PT ;  /* 0x0000001c12127812 */ /* 0x000fe400078efcff */
[----:B------:R-:W-:Y:S02]  /*30b0*/  ISETP.GE.AND P3, PT, R0, UR7, PT ;  /* 0x0000000700007c0c */ /* 0x000fe4000bf66270 */
[----:B------:R-:W-:Y:S01]  /*30c0*/  LOP3.LUT R16, R16, 0x1e, RZ, 0xfc, !PT ;  /* 0x0000001e10107812 */ /* 0x000fe200078efcff */
[----:B------:R-:W-:Y:S01]  /*30d0*/  IMAD R18, R18, R19, RZ ;  /* 0x0000001312127224 */ /* 0x000fe200078e02ff */
[----:B------:R0:W3:Y:S03]  /*30e0*/  @!P4 LDG.E.U8 R67, desc[UR8][R12.64] ;  /* 0x000000080c43c981 */ /* 0x0000e6000c1e1100 */
[----:B-1----:R-:W-:-:S02]  /*30f0*/  IMAD R16, R16, R17, RZ ;  /* 0x0000001110107224 */ /* 0x002fc400078e02ff */
[----:B------:R-:W1:Y:S04]  /*3100*/  LDC R17, c[0x0][0x3a8] ;  /* 0x0000ea00ff117b82 */ /* 0x000e680000000800 */
[----:B------:R0:W3:Y:S02]  /*3110*/  @!P3 LDG.E.U8 R61, desc[UR8][R10.64] ;  /* 0x000000080a3db981 */ /* 0x0000e4000c1e1100 */
[----:B0-----:R-:W-:-:S04]  /*3120*/  IADD3 R12, P5, PT, R18, R6, RZ ;  /* 0x00000006120c7210 */ /* 0x001fc80007fbe0ff */
[----:B------:R-:W-:Y:S02]  /*3130*/  LEA.HI.X.SX32 R13, R18, R7, 0x1, P5 ;  /* 0x00000007120d7211 */ /* 0x000fe400028f0eff */
[----:B------:R-:W-:-:S04]  /*3140*/  IADD3 R10, P5, PT, R16, R6, RZ ;  /* 0x00000006100a7210 */ /* 0x000fc80007fbe0ff */
[----:B------:R-:W-:Y:S02]  /*3150*/  LEA.HI.X.SX32 R11, R16, R7, 0x1, P5 ;  /* 0x00000007100b7211 */ /* 0x000fe400028f0eff */
[--C-:B------:R-:W-:Y:S02]  /*3160*/  SHF.R.U32.HI R16, RZ, 0x8, R58.reuse ;  /* 0x00000008ff107819 */ /* 0x100fe4000001163a */
[----:B------:R-:W-:Y:S02]  /*3170*/  SHF.R.U32.HI R58, RZ, 0x8, R58 ;  /* 0x00000008ff3a7819 */ /* 0x000fe4000001163a */
[----:B------:R-:W-:Y:S02]  /*3180*/  SGXT.U32 R16, R16, 0x1 ;  /* 0x000000011010781a */ /* 0x000fe40000000000 */
[----:B------:R-:W-:Y:S02]  /*3190*/  SGXT.U32 R58, R58, 0x1 ;  /* 0x000000013a3a781a */ /* 0x000fe40000000000 */
[----:B------:R-:W-:-:S02]  /*31a0*/  LOP3.LUT R16, R16, 0x20, RZ, 0xfc, !PT ;  /* 0x0000002010107812 */ /* 0x000fc400078efcff */
[----:B------:R-:W-:-:S03]  /*31b0*/  LOP3.LUT R58, R58, 0x22, RZ, 0xfc, !PT ;  /* 0x000000223a3a7812 */ /* 0x000fc600078efcff */
[----:B-1----:R-:W-:Y:S02]  /*31c0*/  IMAD R16, R16, R17, RZ ;  /* 0x0000001110107224 */ /* 0x002fe400078e02ff */
[----:B------:R-:W-:-:S03]  /*31d0*/  IMAD R58, R58, R59, RZ ;  /* 0x0000003b3a3a7224 */ /* 0x000fc600078e02ff */
[----:B------:R-:W-:-:S04]  /*31e0*/  IADD3 R18, P5, PT, R16, R6, RZ ;  /* 0x0000000610127210 */ /* 0x000fc80007fbe0ff */
[----:B------:R-:W-:Y:S02]  /*31f0*/  LEA.HI.X.SX32 R19, R16, R7, 0x1, P5 ;  /* 0x0000000710137211 */ /* 0x000fe400028f0eff */
[----:B------:R-:W-:-:S04]  /*3200*/  IADD3 R16, P5, PT, R58, R6, RZ ;  /* 0x000000063a107210 */ /* 0x000fc80007fbe0ff */
[----:B------:R-:W-:Y:S02]  /*3210*/  LEA.HI.X.SX32 R17, R58, R7, 0x1, P5 ;  /* 0x000000073a117211 */ /* 0x000fe400028f0eff */
[----:B------:R-:W0:Y:S01]  /*3220*/  S2R R58, SR_TID.X ;  /* 0x00000000003a7919 */ /* 0x000e220000002100 */
[----:B------:R-:W-:-:S04]  /*3230*/  LOP3.LUT R0, R87, 0x1c, RZ, 0xfc, !PT ;  /* 0x0000001c57007812 */ /* 0x000fc800078efcff */
[----:B------:R-:W-:Y:S02]  /*3240*/  ISETP.GE.AND P1, PT, R0, UR7, PT ;  /* 0x0000000700007c0c */ /* 0x000fe4000bf26270 */
[----:B------:R-:W-:-:S04]  /*3250*/  LOP3.LUT R0, R87, 0x1e, RZ, 0xfc, !PT ;  /* 0x0000001e57007812 */ /* 0x000fc800078efcff */
[----:B------:R-:W-:Y:S02]  /*3260*/  ISETP.GE.AND P2, PT, R0, UR7, PT ;  /* 0x0000000700007c0c */ /* 0x000fe4000bf46270 */
[----:B------:R-:W-:-:S04]  /*3270*/  LOP3.LUT R0, R87, 0x20, RZ, 0xfc, !PT ;  /* 0x0000002057007812 */ /* 0x000fc800078efcff */
[----:B------:R-:W-:Y:S01]  /*3280*/  ISETP.GE.AND P0, PT, R0, UR7, PT ;  /* 0x0000000700007c0c */ /* 0x000fe2000bf06270 */
[----:B------:R1:W3:Y:S01]  /*3290*/  @!P1 LDG.E.U8 R20, desc[UR8][R12.64] ;  /* 0x000000080c149981 */ /* 0x0002e2000c1e1100 */
[----:B0-----:R-:W-:Y:S02]  /*32a0*/  SHF.R.U32.HI R71, RZ, 0x8, R58 ;  /* 0x00000008ff477819 */ /* 0x001fe4000001163a */
[----:B-1----:R-:W-:Y:S02]  /*32b0*/  PRMT R13, RZ, 0x7610, R13 ;  /* 0x00007610ff0d7816 */ /* 0x002fe4000000000d */
[----:B------:R-:W-:-:S04]  /*32c0*/  SGXT.U32 R71, R71, 0x1 ;  /* 0x000000014747781a */ /* 0x000fc80000000000 */
[----:B------:R-:W-:Y:S01]  /*32d0*/  LOP3.LUT R71, R71, 0x24, RZ, 0xfc, !PT ;  /* 0x0000002447477812 */ /* 0x000fe200078efcff */
[----:B------:R0:W3:Y:S04]  /*32e0*/  @!P2 LDG.E.U8 R13, desc[UR8][R10.64] ;  /* 0x000000080a0da981 */ /* 0x0000e8000c1e1100 */
[----:B------:R-:W-:Y:S02]  /*32f0*/  IMAD R71, R71, R76, RZ ;  /* 0x0000004c47477224 */ /* 0x000fe400078e02ff */
[----:B------:R-:W1:Y:S01]  /*3300*/  LDC R76, c[0x0][0x3a8] ;  /* 0x0000ea00ff4c7b82 */ /* 0x000e620000000800 */
[----:B0-----:R-:W-:Y:S02]  /*3310*/  PRMT R10, RZ, 0x7610, R10 ;  /* 0x00007610ff0a7816 */ /* 0x001fe4000000000a */
[----:B------:R-:W-:-:S04]  /*3320*/  LOP3.LUT R0, R87, 0x22, RZ, 0xfc, !PT ;  /* 0x0000002257007812 */ /* 0x000fc800078efcff */
[----:B------:R0:W3:Y:S01]  /*3330*/  @!P0 LDG.E.U8 R10, desc[UR8][R18.64] ;  /* 0x00000008120a8981 */ /* 0x0000e2000c1e1100 */
[----:B------:R-:W-:Y:S02]  /*3340*/  ISETP.GE.AND P6, PT, R0, UR7, PT ;  /* 0x0000000700007c0c */ /* 0x000fe4000bfc6270 */
[----:B------:R-:W-:Y:S02]  /*3350*/  LOP3.LUT R0, R87, 0x24, RZ, 0xfc, !PT ;  /* 0x0000002457007812 */ /* 0x000fe400078efcff */
[----:B0-----:R-:W-:-:S04]  /*3360*/  IADD3 R18, P5, PT, R71, R6, RZ ;  /* 0x0000000647127210 */ /* 0x001fc80007fbe0ff */
[----:B------:R-:W-:-:S05]  /*3370*/  LEA.HI.X.SX32 R19, R71, R7, 0x1, P5 ;  /* 0x0000000747137211 */ /* 0x000fca00028f0eff */
[----:B------:R0:W3:Y:S01]  /*3380*/  @!P6 LDG.E.U8 R56, desc[UR8][R16.64] ;  /* 0x000000081038e981 */ /* 0x0000e2000c1e1100 */
[----:B--2---:R-:W-:Y:S02]  /*3390*/  SHF.R.U32.HI R71, RZ, 0x8, R70 ;  /* 0x00000008ff477819 */ /* 0x004fe40000011646 */
[----:B------:R-:W-:Y:S02]  /*33a0*/  ISETP.GE.AND P4, PT, R0, UR7, PT ;  /* 0x0000000700007c0c */ /* 0x000fe4000bf86270 */
[----:B------:R-:W-:-:S04]  /*33b0*/  SGXT.U32 R71, R71, 0x1 ;  /* 0x000000014747781a */ /* 0x000fc80000000000 */
[----:B------:R-:W-:Y:S02]  /*33c0*/  LOP3.LUT R71, R71, 0x28, RZ, 0xfc, !PT ;  /* 0x0000002847477812 */ /* 0x000fe400078efcff */
[----:B0-----:R-:W-:-:S03]  /*33d0*/  PRMT R16, RZ, 0x7610, R16 ;  /* 0x00007610ff107816 */ /* 0x001fc60000000010 */
[----:B-1----:R-:W-:Y:S01]  /*33e0*/  IMAD R71, R71, R76, RZ ;  /* 0x0000004c47477224 */ /* 0x002fe200078e02ff */
[----:B------:R-:W-:Y:S01]  /*33f0*/  SHF.R.U32.HI R64, RZ, 0x8, R70 ;  /* 0x00000008ff407819 */ /* 0x000fe20000011646 */
[----:B------:R-:W0:Y:S01]  /*3400*/  LDC R76, c[0x0][0x3a8] ;  /* 0x0000ea00ff4c7b82 */ /* 0x000e220000000800 */
[----:B------:R1:W2:Y:S02]  /*3410*/  @!P4 LDG.E.U8 R16, desc[UR8][R18.64] ;  /* 0x000000081210c981 */ /* 0x0002a4000c1e1100 */
[----:B------:R-:W-:Y:S02]  /*3420*/  SGXT.U32 R64, R64, 0x1 ;  /* 0x000000014040781a */ /* 0x000fe40000000000 */
[----:B-1----:R-:W-:-:S04]  /*3430*/  IADD3 R18, P4, PT, R71, R6, RZ ;  /* 0x0000000647127210 */ /* 0x002fc80007f9e0ff */
[----:B------:R-:W-:Y:S02]  /*3440*/  LEA.HI.X.SX32 R19, R71, R7, 0x1, P4 ;  /* 0x0000000747137211 */ /* 0x000fe400020f0eff */
[----:B------:R-:W1:Y:S01]  /*3450*/  LDC R71, c[0x0][0x3a8] ;  /* 0x0000ea00ff477b82 */ /* 0x000e620000000800 */
[----:B------:R-:W-:Y:S02]  /*3460*/  LOP3.LUT R64, R64, 0x26, RZ, 0xfc, !PT ;  /* 0x0000002640407812 */ /* 0x000fe400078efcff */
[----:B------:R-:W-:-:S03]  /*3470*/  SHF.R.U32.HI R11, RZ, 0x8, R70 ;  /* 0x00000008ff0b7819 */ /* 0x000fc60000011646 */
[----:B------:R-:W-:Y:S02]  /*3480*/  IMAD R64, R64, R65, RZ ;  /* 0x0000004140407224 */ /* 0x000fe400078e02ff */
[----:B------:R-:W0:Y:S01]  /*3490*/  LDC R65, c[0x0][0x3a8] ;  /* 0x0000ea00ff417b82 */ /* 0x000e220000000800 */
[----:B------:R-:W-:Y:S02]  /*34a0*/  SGXT.U32 R11, R11, 0x1 ;  /* 0x000000010b0b781a */ /* 0x000fe40000000000 */
[----:B------:R-:W-:Y:S02]  /*34b0*/  LOP3.LUT R0, R87, 0x26, RZ, 0xfc, !PT ;  /* 0x0000002657007812 */ /* 0x000fe400078efcff */
[----:B------:R-:W-:Y:S02]  /*34c0*/  LOP3.LUT R11, R11, 0x2a, RZ, 0xfc, !PT ;  /* 0x0000002a0b0b7812 */ /* 0x000fe400078efcff */
[----:B------:R-:W-:Y:S02]  /*34d0*/  ISETP.GE.AND P3, PT, R0, UR7, PT ;  /* 0x0000000700007c0c */ /* 0x000fe4000bf66270 */
[----:B------:R-:W-:-:S02]  /*34e0*/  IADD3 R58, P6, PT, R64, R6, RZ ;  /* 0x00000006403a7210 */ /* 0x000fc40007fde0ff */
[----:B------:R-:W-:Y:S02]  /*34f0*/  LOP3.LUT R0, R87, 0x28, RZ, 0xfc, !PT ;  /* 0x0000002857007812 */ /* 0x000fe400078efcff */
[----:B------:R-:W-:Y:S01]  /*3500*/  LEA.HI.X.SX32 R59, R64, R7, 0x1, P6 ;  /* 0x00000007403b7211 */ /* 0x000fe200030f0eff */
[----:B-1----:R-:W-:Y:S01]  /*3510*/  IMAD R11, R11, R71, RZ ;  /* 0x000000470b0b7224 */ /* 0x002fe200078e02ff */
[----:B------:R-:W-:Y:S01]  /*3520*/  ISETP.GE.AND P1, PT, R0, UR7, PT ;  /* 0x0000000700007c0c */ /* 0x000fe2000bf26270 */
[----:B------:R-:W1:Y:S01]  /*3530*/  S2R R71, SR_TID.X ;  /* 0x0000000000477919 */ /* 0x000e620000002100 */
[----:B------:R-:W-:-:S03]  /*3540*/  SHF.R.U32.HI R64, RZ, 0x8, R70 ;  /* 0x00000008ff407819 */ /* 0x000fc60000011646 */
[----:B------:R4:W2:Y:S01]  /*3550*/  @!P3 LDG.E.U8 R74, desc[UR8][R58.64] ;  /* 0x000000083a4ab981 */ /* 0x0008a2000c1e1100 */
[----:B------:R-:W-:-:S05]  /*3560*/  SGXT.U32 R64, R64, 0x1 ;  /* 0x000000014040781a */ /* 0x000fca0000000000 */
[----:B0-----:R-:W-:Y:S02]  /*3570*/  IMAD R64, R64, R65, RZ ;  /* 0x0000004140407224 */ /* 0x001fe400078e02ff */
[----:B------:R-:W0:Y:S01]  /*3580*/  LDC R65, c[0x0][0x3a8] ;  /* 0x0000ea00ff417b82 */ /* 0x000e220000000800 */
[----:B------:R4:W2:Y:S02]  /*3590*/  @!P1 LDG.E.U8 R66, desc[UR8][R18.64] ;  /* 0x0000000812429981 */ /* 0x0008a4000c1e1100 */
[----:B----4-:R-:W-:-:S04]  /*35a0*/  IADD3 R58, P3, PT, R64, R6, RZ ;  /* 0x00000006403a7210 */ /* 0x010fc80007f7e0ff */
[-C--:B------:R-:W-:Y:S02]  /*35b0*/  LEA.HI.X.SX32 R59, R64, R7.reuse, 0x1, P3 ;  /* 0x00000007403b7211 */ /* 0x080fe400018f0eff */
[C---:B------:R-:W-:Y:S02]  /*35c0*/  IADD3 R18, P1, PT, R11.reuse, R6, RZ ;  /* 0x000000060b127210 */ /* 0x040fe40007f3e0ff */
[--C-:B------:R-:W-:Y:S02]  /*35d0*/  SHF.R.U32.HI R64, RZ, 0x8, R70.reuse ;  /* 0x00000008ff407819 */ /* 0x100fe40000011646 */
[----:B------:R-:W-:Y:S02]  /*35e0*/  LEA.HI.X.SX32 R19, R11, R7, 0x1, P1 ;  /* 0x000000070b137211 */ /* 0x000fe400008f0eff */
[----:B------:R-:W-:Y:S02]  /*35f0*/  SHF.R.U32.HI R11, RZ, 0x8, R70 ;  /* 0x00000008ff0b7819 */ /* 0x000fe40000011646 */
[----:B------:R-:W4:Y:S01]  /*3600*/  LDC R70, c[0x0][0x3a8] ;  /* 0x0000ea00ff467b82 */ /* 0x000f220000000800 */
[----:B------:R-:W-:-:S02]  /*3610*/  LOP3.LUT R0, R87, 0x6c, RZ, 0xfc, !PT ;  /* 0x0000006c57007812 */ /* 0x000fc400078efcff */
[C---:B------:R-:W-:Y:S02]  /*3620*/  ISETP.GE.AND P6, PT, R87.reuse, UR7, PT ;  /* 0x0000000757007c0c */ /* 0x040fe4000bfc6270 */
[----:B------:R-:W-:Y:S02]  /*3630*/  ISETP.GE.AND P2, PT, R0, UR7, PT ;  /* 0x0000000700007c0c */ /* 0x000fe4000bf46270 */
[----:B------:R-:W-:Y:S02]  /*3640*/  LOP3.LUT R0, R87, 0x2a, RZ, 0xfc, !PT ;  /* 0x0000002a57007812 */ /* 0x000fe400078efcff */
[----:B------:R-:W-:Y:S02]  /*3650*/  SGXT.U32 R64, R64, 0x1 ;  /* 0x000000014040781a */ /* 0x000fe40000000000 */
[----:B------:R-:W-:Y:S02]  /*3660*/  ISETP.GE.AND P0, PT, R0, UR7, PT ;  /* 0x0000000700007c0c */ /* 0x000fe4000bf06270 */
[----:B------:R-:W-:-:S02]  /*3670*/  LOP3.LUT R64, R64, 0x2c, RZ, 0xfc, !PT ;  /* 0x0000002c40407812 */ /* 0x000fc400078efcff */
[----:B-1----:R-:W-:Y:S01]  /*3680*/  SHF.R.U32.HI R17, RZ, 0x8, R71 ;  /* 0x00000008ff117819 */ /* 0x002fe20000011647 */
[----:B------:R1:W2:Y:S01]  /*3690*/  @!P6 LDG.E.U8 R92, desc[UR8][R58.64] ;  /* 0x000000083a5ce981 */ /* 0x0002a2000c1e1100 */
[----:B------:R-:W-:Y:S02]  /*36a0*/  SGXT.U32 R11, R11, 0x1 ;  /* 0x000000010b0b781a */ /* 0x000fe40000000000 */
[----:B------:R-:W-:Y:S01]  /*36b0*/  LOP3.LUT R0, R87, 0x2c, RZ, 0xfc, !PT ;  /* 0x0000002c57007812 */ /* 0x000fe200078efcff */
[----:B0-----:R-:W-:Y:S01]  /*36c0*/  IMAD R64, R64, R65, RZ ;  /* 0x0000004140407224 */ /* 0x001fe200078e02ff */
[----:B------:R-:W-:Y:S02]  /*36d0*/  SGXT.U32 R17, R17, 0x1 ;  /* 0x000000011111781a */ /* 0x000fe40000000000 */
[----:B------:R-:W-:Y:S01]  /*36e0*/  LOP3.LUT R11, R11, 0x2e, RZ, 0xfc, !PT ;  /* 0x0000002e0b0b7812 */ /* 0x000fe200078efcff */
[----:B------:R0:W2:Y:S01]  /*36f0*/  @!P0 LDG.E.U8 R60, desc[UR8][R18.64] ;  /* 0x00000008123c8981 */ /* 0x0000a2000c1e1100 */
[----:B------:R-:W-:-:S02]  /*3700*/  ISETP.GE.AND P5, PT, R0, UR7, PT ;  /* 0x0000000700007c0c */ /* 0x000fc4000bfa6270 */
[----:B------:R-:W-:Y:S01]  /*3710*/  LOP3.LUT R17, R17, 0x30, RZ, 0xfc, !PT ;  /* 0x0000003011117812 */ /* 0x000fe200078efcff */
[----:B------:R-:W-:Y:S01]  /*3720*/  IMAD R11, R11, R76, RZ ;  /* 0x0000004c0b0b7224 */ /* 0x000fe200078e02ff */
[C---:B-1----:R-:W-:Y:S02]  /*3730*/  IADD3 R58, P6, PT, R64.reuse, R6, RZ ;  /* 0x00000006403a7210 */ /* 0x042fe40007fde0ff */
[----:B------:R-:W-:Y:S01]  /*3740*/  LOP3.LUT R0, R87, 0x2e, RZ, 0xfc, !PT ;  /* 0x0000002e57007812 */ /* 0x000fe200078efcff */
[----:B----4-:R-:W-:Y:S01]  /*3750*/  IMAD R17, R17, R70, RZ ;  /* 0x0000004611117224 */ /* 0x010fe200078e02ff */
[----:B------:R-:W-:Y:S01]  /*3760*/  LEA.HI.X.SX32 R59, R64, R7, 0x1, P6 ;  /* 0x00000007403b7211 */ /* 0x000fe200030f0eff */
[----:B------:R-:W1:Y:S01]  /*3770*/  LDC R70, c[0x0][0x3a8] ;  /* 0x0000ea00ff467b82 */ /* 0x000e620000000800 */
[----:B0-----:R-:W-:Y:S02]  /*3780*/  PRMT R19, RZ, 0x7610, R19 ;  /* 0x00007610ff137816 */ /* 0x001fe40000000013 */
[----:B------:R-:W-:-:S02]  /*3790*/  IADD3 R64, P6, PT, R11, R6, RZ ;  /* 0x000000060b407210 */ /* 0x000fc40007fde0ff */
[----:B------:R-:W-:Y:S02]  /*37a0*/  ISETP.GE.AND P4, PT, R0, UR7, PT ;  /* 0x0000000700007c0c */ /* 0x000fe4000bf86270 */
[----:B------:R-:W-:Y:S01]  /*37b0*/  LOP3.LUT R0, R87, 0x30, RZ, 0xfc, !PT ;  /* 0x0000003057007812 */ /* 0x000fe200078efcff */
[----:B------:R0:W4:Y:S01]  /*37c0*/  @!P5 LDG.E.U8 R19, desc[UR8][R58.64] ;  /* 0x000000083a13d981 */ /* 0x000122000c1e1100 */
[----:B------:R-:W-:Y:S02]  /*37d0*/  SHF.R.U32.HI R76, RZ, 0x8, R71 ;  /* 0x00000008ff4c7819 */ /* 0x000fe40000011647 */
[----:B------:R-:W-:Y:S02]  /*37e0*/  LEA.HI.X.SX32 R65, R11, R7, 0x1, P6 ;  /* 0x000000070b417211 */ /* 0x000fe400030f0eff */
[----:B------:R-:W-:Y:S02]  /*37f0*/  ISETP.GE.AND P3, PT, R0, UR7, PT ;  /* 0x0000000700007c0c */ /* 0x000fe4000bf66270 */
[----:B------:R-:W-:-:S02]  /*3800*/  SGXT.U32 R76, R76, 0x1 ;  /* 0x000000014c4c781a */ /* 0x000fc40000000000 */
[----:B0-----:R-:W-:Y:S02]  /*3810*/  IADD3 R58, P6, PT, R17, R6, RZ ;  /* 0x00000006113a7210 */ /* 0x001fe40007fde0ff */
[----:B------:R-:W-:Y:S02]  /*3820*/  LOP3.LUT R0, R87, 0x32, RZ, 0xfc, !PT ;  /* 0x0000003257007812 */ /* 0x000fe400078efcff */
[----:B------:R-:W-:Y:S02]  /*3830*/  LEA.HI.X.SX32 R59, R17, R7, 0x1, P6 ;  /* 0x00000007113b7211 */ /* 0x000fe400030f0eff */
[----:B------:R-:W-:Y:S02]  /*3840*/  SHF.R.U32.HI R17, RZ, 0x8, R71 ;  /* 0x00000008ff117819 */ /* 0x000fe40000011647 */
[----:B------:R-:W-:Y:S02]  /*3850*/  LOP3.LUT R76, R76, 0x32, RZ, 0xfc, !PT ;  /* 0x000000324c4c7812 */ /* 0x000fe400078efcff */
[----:B------:R-:W-:-:S02]  /*3860*/  ISETP.GE.AND P1, PT, R0, UR7, PT ;  /* 0x0000000700007c0c */ /* 0x000fc4000bf26270 */
[----:B------:R-:W-:Y:S02]  /*3870*/  LOP3.LUT R0, R87, 0x34, RZ, 0xfc, !PT ;  /* 0x0000003457007812 */ /* 0x000fe400078efcff */
[----:B------:R-:W-:Y:S01]  /*3880*/  SGXT.U32 R17, R17, 0x1 ;  /* 0x000000011111781a */ /* 0x000fe20000000000 */
[----:B------:R-:W-:Y:S01]  /*3890*/  IMAD R76, R76, R77, RZ ;  /* 0x0000004d4c4c7224 */ /* 0x000fe200078e02ff */
[----:B------:R-:W-:Y:S01]  /*38a0*/  PRMT R12, RZ, 0x7610, R12 ;  /* 0x00007610ff0c7816 */ /* 0x000fe2000000000c */
[----:B------:R-:W0:Y:S01]  /*38b0*/  LDC R77, c[0x0][0x3a8] ;  /* 0x0000ea00ff4d7b82 */ /* 0x000e220000000800 */
[----:B------:R-:W-:Y:S02]  /*38c0*/  ISETP.GE.AND P0, PT, R0, UR7, PT ;  /* 0x0000000700007c0c */ /* 0x000fe4000bf06270 */
[----:B------:R-:W-:Y:S02]  /*38d0*/  LOP3.LUT R0, R87, 0x36, RZ, 0xfc, !PT ;  /* 0x0000003657007812 */ /* 0x000fe400078efcff */
[----:B------:R-:W-:Y:S01]  /*38e0*/  LOP3.LUT R17, R17, 0x34, RZ, 0xfc, !PT ;  /* 0x0000003411117812 */ /* 0x000fe200078efcff */
[----:B------:R1:W2:Y:S01]  /*38f0*/  @!P4 LDG.E.U8 R12, desc[UR8][R64.64] ;  /* 0x00000008400cc981 */ /* 0x0002a2000c1e1100 */
[----:B------:R-:W-:-:S02]  /*3900*/  ISETP.GE.AND P5, PT, R0, UR7, PT ;  /* 0x0000000700007c0c */ /* 0x000fc4000bfa6270 */
[----:B------:R-:W-:Y:S01]  /*3910*/  PRMT R0, RZ, 0x7610, R0 ;  /* 0x00007610ff007816 */ /* 0x000fe20000000000 */
[----:B-1----:R-:W-:Y:S02]  /*3920*/  IMAD R17, R17, R70, RZ ;  /* 0x0000004611117224 */ /* 0x002fe400078e02ff */
[----:B------:R-:W1:Y:S03]  /*3930*/  LDC R70, c[0x0][0x3a8] ;  /* 0x0000ea00ff467b82 */ /* 0x000e660000000800 */
[----:B------:R0:W2:Y:S01]  /*3940*/  @!P3 LDG.E.U8 R0, desc[UR8][R58.64] ;  /* 0x000000083a00b981 */ /* 0x0000a2000c1e1100 */
[----:B------:R-:W-:-:S04]  /*3950*/  IADD3 R64, P6, PT, R76, R6, RZ ;  /* 0x000000064c407210 */ /* 0x000fc80007fde0ff */
[-C--:B------:R-:W-:Y:S02]  /*3960*/  LEA.HI.X.SX32 R65, R76, R7.reuse, 0x1, P6 ;  /* 0x000000074c417211 */ /* 0x080fe400030f0eff */
[--C-:B------:R-:W-:Y:S02]  /*3970*/  SHF.R.U32.HI R76, RZ, 0x8, R71.reuse ;  /* 0x00000008ff4c7819 */ /* 0x100fe40000011647 */
[C---:B0-----:R-:W-:Y:S01]  /*3980*/  IADD3 R58, P6, PT, R17.reuse, R6, RZ ;  /* 0x00000006113a7210 */ /* 0x041fe20007fde0ff */
[----:B------:R0:W2:Y:S01]  /*3990*/  @!P1 LDG.E.U8 R72, desc[UR8][R64.64] ;  /* 0x0000000840489981 */ /* 0x0000a2000c1e1100 */
[----:B------:R-:W-:Y:S02]  /*39a0*/  SGXT.U32 R76, R76, 0x1 ;  /* 0x000000014c4c781a */ /* 0x000fe40000000000 */
[----:B------:R-:W-:Y:S02]  /*39b0*/  LEA.HI.X.SX32 R59, R17, R7, 0x1, P6 ;  /* 0x00000007113b7211 */ /* 0x000fe400030f0eff */
[----:B------:R-:W-:-:S02]  /*39c0*/  SHF.R.U32.HI R17, RZ, 0x8, R71 ;  /* 0x00000008ff117819 */ /* 0x000fc40000011647 */
[----:B------:R-:W-:Y:S01]  /*39d0*/  LOP3.LUT R76, R76, 0x36, RZ, 0xfc, !PT ;  /* 0x000000364c4c7812 */ /* 0x000fe200078efcff */
[----:B------:R0:W2:Y:S01]  /*39e0*/  @!P0 LDG.E.U8 R57, desc[UR8][R58.64] ;  /* 0x000000083a398981 */ /* 0x0000a2000c1e1100 */
[----:B------:R-:W-:-:S03]  /*39f0*/  SGXT.U32 R17, R17, 0x1 ;  /* 0x000000011111781a */ /* 0x000fc60000000000 */
[----:B------:R-:W-:Y:S01]  /*3a00*/  IMAD R76, R76, R77, RZ ;  /* 0x0000004d4c4c7224 */ /* 0x000fe200078e02ff */
[----:B------:R-:W-:Y:S01]  /*3a10*/  LOP3.LUT R17, R17, 0x38, RZ, 0xfc, !PT ;  /* 0x0000003811117812 */ /* 0x000fe200078efcff */
[----:B------:R-:W3:Y:S03]  /*3a20*/  LDC R77, c[0x0][0x3a8] ;  /* 0x0000ea00ff4d7b82 */ /* 0x000ee60000000800 */
[C---:B0-----:R-:W-:Y:S01]  /*3a30*/  IADD3 R64, P6, PT, R76.reuse, R6, RZ ;  /* 0x000000064c407210 */ /* 0x041fe20007fde0ff */
[----:B-1----:R-:W-:Y:S01]  /*3a40*/  IMAD R17, R17, R70, RZ ;  /* 0x0000004611117224 */ /* 0x002fe200078e02ff */
[----:B------:R-:W-:Y:S02]  /*3a50*/  SHF.R.U32.HI R81, RZ, 0x8, R79 ;  /* 0x00000008ff517819 */ /* 0x000fe4000001164f */
[----:B------:R-:W-:Y:S02]  /*3a60*/  LEA.HI.X.SX32 R65, R76, R7, 0x1, P6 ;  /* 0x000000074c417211 */ /* 0x000fe400030f0eff */
[----:B------:R-:W-:-:S02]  /*3a70*/  IADD3 R58, P6, PT, R17, R6, RZ ;  /* 0x00000006113a7210 */ /* 0x000fc40007fde0ff */
[----:B------:R-:W-:Y:S02]  /*3a80*/  SHF.R.U32.HI R76, RZ, 0x8, R71 ;  /* 0x00000008ff4c7819 */ /* 0x000fe40000011647 */
[----:B------:R-:W-:Y:S02]  /*3a90*/  SGXT.U32 R81, R81, 0x1 ;  /* 0x000000015151781a */ /* 0x000fe40000000000 */
[----:B------:R-:W-:Y:S02]  /*3aa0*/  LOP3.LUT R11, R87, 0x38, RZ, 0xfc, !PT ;  /* 0x00000038570b7812 */ /* 0x000fe400078efcff */
[----:B------:R-:W-:Y:S02]  /*3ab0*/  SGXT.U32 R76, R76, 0x1 ;  /* 0x000000014c4c781a */ /* 0x000fe40000000000 */
[----:B------:R-:W-:Y:S02]  /*3ac0*/  LEA.HI.X.SX32 R59, R17, R7, 0x1, P6 ;  /* 0x00000007113b7211 */ /* 0x000fe400030f0eff */
[----:B------:R-:W-:-:S02]  /*3ad0*/  SHF.R.U32.HI R17, RZ, 0x8, R79 ;  /* 0x00000008ff117819 */ /* 0x000fc4000001164f */
[----:B------:R-:W-:Y:S01]  /*3ae0*/  LOP3.LUT R81, R81, 0x3e, RZ, 0xfc, !PT ;  /* 0x0000003e51517812 */ /* 0x000fe200078efcff */
[----:B------:R-:W0:Y:S01]  /*3af0*/  LDC R79, c[0x0][0x3a8] ;  /* 0x0000ea00ff4f7b82 */ /* 0x000e220000000800 */
[----:B------:R-:W-:Y:S02]  /*3b00*/  ISETP.GE.AND P4, PT, R11, UR7, PT ;  /* 0x000000070b007c0c */ /* 0x000fe4000bf86270 */
[----:B------:R-:W-:Y:S02]  /*3b10*/  PRMT R73, RZ, 0x7610, R73 ;  /* 0x00007610ff497816 */ /* 0x000fe40000000049 */
[----:B------:R-:W-:Y:S02]  /*3b20*/  LOP3.LUT R76, R76, 0x3a, RZ, 0xfc, !PT ;  /* 0x0000003a4c4c7812 */ /* 0x000fe400078efcff */
[----:B------:R-:W-:Y:S01]  /*3b30*/  SGXT.U32 R17, R17, 0x1 ;  /* 0x000000011111781a */ /* 0x000fe20000000000 */
[----:B------:R-:W-:Y:S01]  /*3b40*/  IMAD R81, R81, R115, RZ ;  /* 0x0000007351517224 */ /* 0x000fe200078e02ff */
[----:B------:R-:W-:Y:S01]  /*3b50*/  LOP3.LUT R11, R87, 0x3a, RZ, 0xfc, !PT ;  /* 0x0000003a570b7812 */ /* 0x000fe200078efcff */
[----:B------:R-:W1:Y:S01]  /*3b60*/  S2R R115, SR_TID.X ;  /* 0x0000000000737919 */ /* 0x000e620000002100 */
[----:B---3--:R-:W-:Y:S01]  /*3b70*/  IMAD R76, R76, R77, RZ ;  /* 0x0000004d4c4c7224 */ /* 0x008fe200078e02ff */
[----:B------:R-:W-:Y:S01]  /*3b80*/  LOP3.LUT R17, R17, 0x3c, RZ, 0xfc, !PT ;  /* 0x0000003c11117812 */ /* 0x000fe200078efcff */
[----:B------:R3:W2:Y:S01]  /*3b90*/  @!P5 LDG.E.U8 R73, desc[UR8][R64.64] ;  /* 0x000000084049d981 */ /* 0x0006a2000c1e1100 */
[----:B------:R-:W-:-:S02]  /*3ba0*/  ISETP.GE.AND P3, PT, R11, UR7, PT ;  /* 0x000000070b007c0c */ /* 0x000fc4000bf66270 */
[C---:B------:R-:W-:Y:S01]  /*3bb0*/  IADD3 R70, P6, PT, R76.reuse, R6, RZ ;  /* 0x000000064c467210 */ /* 0x040fe20007fde0ff */
[----:B------:R-:W-:Y:S01]  /*3bc0*/  IMAD R17, R17, R78, RZ ;  /* 0x0000004e11117224 */ /* 0x000fe200078e02ff */
[----:B---3--:R-:W-:Y:S02]  /*3bd0*/  PRMT R65, RZ, 0x7610, R65 ;  /* 0x00007610ff417816 */ /* 0x008fe40000000041 */
[----:B------:R-:W-:-:S04]  /*3be0*/  LEA.HI.X.SX32 R71, R76, R7, 0x1, P6 ;  /* 0x000000074c477211 */ /* 0x000fc800030f0eff */
[----:B------:R3:W2:Y:S01]  /*3bf0*/  @!P4 LDG.E.U8 R65, desc[UR8][R58.64] ;  /* 0x000000083a41c981 */ /* 0x0006a2000c1e1100 */
[----:B------:R-:W-:Y:S02]  /*3c00*/  LOP3.LUT R11, R87, 0x3c, RZ, 0xfc, !PT ;  /* 0x0000003c570b7812 */ /* 0x000fe400078efcff */
[----:B------:R-:W-:Y:S02]  /*3c10*/  IADD3 R76, P6, PT, R17, R6, RZ ;  /* 0x00000006114c7210 */ /* 0x000fe40007fde0ff */
[----:B---3--:R-:W-:Y:S02]  /*3c20*/  PRMT R59, RZ, 0x7610, R59 ;  /* 0x00007610ff3b7816 */ /* 0x008fe4000000003b */
[----:B------:R-:W-:Y:S02]  /*3c30*/  ISETP.GE.AND P1, PT, R11, UR7, PT ;  /* 0x000000070b007c0c */ /* 0x000fe4000bf26270 */
[----:B------:R-:W-:Y:S02]  /*3c40*/  LEA.HI.X.SX32 R77, R17, R7, 0x1, P6 ;  /* 0x00000007114d7211 */ /* 0x000fe400030f0eff */
[----:B------:R3:W2:Y:S01]  /*3c50*/  @!P3 LDG.E.U8 R59, desc[UR8][R70.64] ;  /* 0x00000008463bb981 */ /* 0x0006a2000c1e1100 */
[----:B------:R-:W-:-:S02]  /*3c60*/  LOP3.LUT R11, R87, 0x3e, RZ, 0xfc, !PT ;  /* 0x0000003e570b7812 */ /* 0x000fc400078efcff */
[----:B------:R-:W-:Y:S02]  /*3c70*/  SHF.R.U32.HI R78, RZ, 0x8, R80 ;  /* 0x00000008ff4e7819 */ /* 0x000fe40000011650 */
[----:B------:R-:W-:Y:S02]  /*3c80*/  ISETP.GE.AND P0, PT, R11, UR7, PT ;  /* 0x000000070b007c0c */ /* 0x000fe4000bf06270 */
[----:B---3--:R-:W-:Y:S02]  /*3c90*/  IADD3 R70, P6, PT, R81, R6, RZ ;  /* 0x0000000651467210 */ /* 0x008fe40007fde0ff */
[----:B------:R-:W-:Y:S02]  /*3ca0*/  LOP3.LUT R11, R87, 0x40, RZ, 0xfc, !PT ;  /* 0x00000040570b7812 */ /* 0x000fe400078efcff */
[----:B------:R-:W-:Y:S02]  /*3cb0*/  LEA.HI.X.SX32 R71, R81, R7, 0x1, P6 ;  /* 0x0000000751477211 */ /* 0x000fe400030f0eff */
[----:B------:R-:W3:Y:S01]  /*3cc0*/  LDC R81, c[0x0][0x3a8] ;  /* 0x0000ea00ff517b82 */ /* 0x000ee20000000800 */
[----:B------:R-:W-:-:S02]  /*3cd0*/  ISETP.GE.AND P5, PT, R11, UR7, PT ;  /* 0x000000070b007c0c */ /* 0x000fc4000bfa6270 */
[----:B------:R-:W-:Y:S02]  /*3ce0*/  LOP3.LUT R11, R87, 0x42, RZ, 0xfc, !PT ;  /* 0x00000042570b7812 */ /* 0x000fe400078efcff */
[----:B------:R-:W-:Y:S02]  /*3cf0*/  SGXT.U32 R78, R78, 0x1 ;  /* 0x000000014e4e781a */ /* 0x000fe40000000000 */
[----:B------:R-:W-:Y:S02]  /*3d00*/  SHF.R.U32.HI R116, RZ, 0x8, R80 ;  /* 0x00000008ff747819 */ /* 0x000fe40000011650 */
[----:B------:R-:W-:Y:S02]  /*3d10*/  ISETP.GE.AND P4, PT, R11, UR7, PT ;  /* 0x000000070b007c0c */ /* 0x000fe4000bf86270 */
[----:B------:R-:W-:Y:S02]  /*3d20*/  LOP3.LUT R78, R78, 0x40, RZ, 0xfc, !PT ;  /* 0x000000404e4e7812 */ /* 0x000fe400078efcff */
[----:B------:R-:W-:-:S02]  /*3d30*/  LOP3.LUT R11, R87, 0x44, RZ, 0xfc, !PT ;  /* 0x00000044570b7812 */ /* 0x000fc400078efcff */
[----:B------:R-:W-:Y:S02]  /*3d40*/  SGXT.U32 R116, R116, 0x1 ;  /* 0x000000017474781a */ /* 0x000fe40000000000 */
[----:B-1----:R-:W-:Y:S02]  /*3d50*/  SHF.R.U32.HI R80, RZ, 0x8, R115 ;  /* 0x00000008ff507819 */ /* 0x002fe40000011673 */
[----:B------:R-:W-:Y:S01]  /*3d60*/  PRMT R18, RZ, 0x7610, R18 ;  /* 0x00007610ff127816 */ /* 0x000fe20000000012 */
[----:B0-----:R-:W-:Y:S01]  /*3d70*/  IMAD R78, R78, R79, RZ ;  /* 0x0000004f4e4e7224 */ /* 0x001fe200078e02ff */
[----:B------:R-:W-:Y:S02]  /*3d80*/  ISETP.GE.AND P3, PT, R11, UR7, PT ;  /* 0x000000070b007c0c */ /* 0x000fe4000bf66270 */
[----:B------:R-:W-:Y:S02]  /*3d90*/  LOP3.LUT R116, R116, 0x42, RZ, 0xfc, !PT ;  /* 0x0000004274747812 */ /* 0x000fe400078efcff */
[----:B------:R-:W-:Y:S01]  /*3da0*/  PRMT R11, RZ, 0x7610, R11 ;  /* 0x00007610ff0b7816 */ /* 0x000fe2000000000b */
[----:B------:R0:W2:Y:S01]  /*3db0*/  @!P1 LDG.E.U8 R18, desc[UR8][R76.64] ;  /* 0x000000084c129981 */ /* 0x0000a2000c1e1100 */
[----:B------:R-:W-:Y:S01]  /*3dc0*/  SGXT.U32 R80, R80, 0x1 ;  /* 0x000000015050781a */ /* 0x000fe20000000000 */
[----:B------:R-:W-:-:S02]  /*3dd0*/  IMAD R116, R116, R117, RZ ;  /* 0x0000007574747224 */ /* 0x000fc400078e02ff */
[----:B------:R-:W1:Y:S01]  /*3de0*/  LDC R117, c[0x0][0x3a8] ;  /* 0x0000ea00ff757b82 */ /* 0x000e620000000800 */
[----:B------:R-:W-:Y:S01]  /*3df0*/  LOP3.LUT R80, R80, 0x44, RZ, 0xfc, !PT ;  /* 0x0000004450507812 */ /* 0x000fe200078efcff */
[----:B------:R3:W2:Y:S01]  /*3e00*/  @!P0 LDG.E.U8 R11, desc[UR8][R70.64] ;  /* 0x00000008460b8981 */ /* 0x0006a2000c1e1100 */
[----:B0-----:R-:W-:-:S03]  /*3e10*/  IADD3 R76, P6, PT, R78, R6, RZ ;  /* 0x000000064e4c7210 */ /* 0x001fc60007fde0ff */
[----:B---3--:R-:W-:Y:S01]  /*3e20*/  IMAD R80, R80, R81, RZ ;  /* 0x0000005150507224 */ /* 0x008fe200078e02ff */
[----:B------:R-:W-:Y:S02]  /*3e30*/  LEA.HI.X.SX32 R77, R78, R7, 0x1, P6 ;  /* 0x000000074e4d7211 */ /* 0x000fe400030f0eff */
[----:B------:R-:W-:Y:S02]  /*3e40*/  PRMT R71, RZ, 0x7610, R71 ;  /* 0x00007610ff477816 */ /* 0x000fe40000000047 */
[----:B------:R-:W-:-:S04]  /*3e50*/  IADD3 R78, P6, PT, R116, R6, RZ ;  /* 0x00000006744e7210 */ /* 0x000fc80007fde0ff */
[----:B------:R0:W3:Y:S01]  /*3e60*/  @!P5 LDG.E.U8 R71, desc[UR8][R76.64] ;  /* 0x000000084c47d981 */ /* 0x0000e2000c1e1100 */
[----:B------:R-:W-:Y:S02]  /*3e70*/  LEA.HI.X.SX32 R79, R116, R7, 0x1, P6 ;  /* 0x00000007744f7211 */ /* 0x000fe400030f0eff */
[----:B------:R-:W-:Y:S02]  /*3e80*/  SHF.R.U32.HI R116, RZ, 0x8, R115 ;  /* 0x00000008ff747819 */ /* 0x000fe40000011673 */
[----:B------:R-:W-:Y:S01]  /*3e90*/  PRMT R64, RZ, 0x7610, R64 ;  /* 0x00007610ff407816 */ /* 0x000fe20000000040 */
[----:B------:R-:W4:Y:S01]  /*3ea0*/  LDC R115, c[0x0][0x3a8] ;  /* 0x0000ea00ff737b82 */ /* 0x000f220000000800 */
[----:B0-----:R-:W-:-:S04]  /*3eb0*/  IADD3 R76, P6, PT, R80, R6, RZ ;  /* 0x00000006504c7210 */ /* 0x001fc80007fde0ff */
[----:B------:R0:W2:Y:S01]  /*3ec0*/  @!P4 LDG.E.U8 R64, desc[UR8][R78.64] ;  /* 0x000000084e40c981 */ /* 0x0000a2000c1e1100 */
[----:B------:R-:W-:Y:S02]  /*3ed0*/  LEA.HI.X.SX32 R77, R80, R7, 0x1, P6 ;  /* 0x00000007504d7211 */ /* 0x000fe400030f0eff */
[----:B------:R-:W4:Y:S01]  /*3ee0*/  S2R R80, SR_TID.X ;  /* 0x0000000000507919 */ /* 0x000f220000002100 */
[----:B------:R-:W-:-:S04]  /*3ef0*/  SGXT.U32 R116, R116, 0x1 ;  /* 0x000000017474781a */ /* 0x000fc80000000000 */
[----:B------:R-:W-:-:S05]  /*3f00*/  LOP3.LUT R116, R116, 0x46, RZ, 0xfc, !PT ;  /* 0x0000004674747812 */ /* 0x000fca00078efcff */
[----:B-1----:R-:W-:Y:S02]  /*3f10*/  IMAD R116, R116, R117, RZ ;  /* 0x0000007574747224 */ /* 0x002fe400078e02ff */
[----:B------:R-:W1:Y:S03]  /*3f20*/  LDC R117, c[0x0][0x3a8] ;  /* 0x0000ea00ff757b82 */ /* 0x000e660000000800 */
[----:B0-----:R-:W-:-:S04]  /*3f30*/  IADD3 R78, P6, PT, R116, R6, RZ ;  /* 0x00000006744e7210 */ /* 0x001fc80007fde0ff */
[----:B------:R-:W-:Y:S02]  /*3f40*/  LEA.HI.X.SX32 R79, R116, R7, 0x1, P6 ;  /* 0x00000007744f7211 */ /* 0x000fe400030f0eff */
[----:B------:R-:W0:Y:S01]  /*3f50*/  S2R R116, SR_TID.X ;  /* 0x0000000000747919 */ /* 0x000e220000002100 */
[----:B----4-:R-:W-:-:S04]  /*3f60*/  SHF.R.U32.HI R81, RZ, 0x8, R80 ;  /* 0x00000008ff517819 */ /* 0x010fc80000011650 */
[----:B------:R-:W-:-:S04]  /*3f70*/  SGXT.U32 R81, R81, 0x1 ;  /* 0x000000015151781a */ /* 0x000fc80000000000 */
[----:B------:R-:W-:Y:S02]  /*3f80*/  LOP3.LUT R81, R81, 0x48, RZ, 0xfc, !PT ;  /* 0x0000004851517812 */ /* 0x000fe400078efcff */
[----:B------:R-:W-:-:S03]  /*3f90*/  PRMT R70, RZ, 0x7610, R70 ;  /* 0x00007610ff467816 */ /* 0x000fc60000000046 */
[----:B------:R-:W-:Y:S02]  /*3fa0*/  IMAD R81, R81, R115, RZ ;  /* 0x0000007351517224 */ /* 0x000fe400078e02ff */
[----:B------:R-:W4:Y:S01]  /*3fb0*/  LDC R115, c[0x0][0x3a8] ;  /* 0x0000ea00ff737b82 */ /* 0x000f220000000800 */
[----:B------:R0:W2:Y:S01]  /*3fc0*/  @!P3 LDG.E.U8 R70, desc[UR8][R76.64] ;  /* 0x000000084c46b981 */ /* 0x0000a2000c1e1100 */
[----:B------:R-:W-:Y:S02]  /*3fd0*/  LOP3.LUT R17, R87, 0x46, RZ, 0xfc, !PT ;  /* 0x0000004657117812 */ /* 0x000fe400078efcff */
[----:B------:R-:W-:Y:S02]  /*3fe0*/  SHF.R.U32.HI R80, RZ, 0x8, R80 ;  /* 0x00000008ff507819 */ /* 0x000fe40000011650 */
[----:B0-----:R-:W-:Y:S02]  /*3ff0*/  IADD3 R76, P6, PT, R81, R6, RZ ;  /* 0x00000006514c7210 */ /* 0x001fe40007fde0ff */
[----:B------:R-:W-:-:S02]  /*4000*/  ISETP.GE.AND P1, PT, R17, UR7, PT ;  /* 0x0000000711007c0c */ /* 0x000fc4000bf26270 */
[----:B------:R-:W-:Y:S02]  /*4010*/  LEA.HI.X.SX32 R77, R81, R7, 0x1, P6 ;  /* 0x00000007514d7211 */ /* 0x000fe400030f0eff */
[----:B------:R-:W-:Y:S02]  /*4020*/  SHF.R.U32.HI R81, RZ, 0x8, R116 ;  /* 0x00000008ff517819 */ /* 0x000fe40000011674 */
[----:B------:R-:W-:Y:S02]  /*4030*/  SGXT.U32 R80, R80, 0x1 ;  /* 0x000000015050781a */ /* 0x000fe40000000000 */
[----:B------:R-:W-:Y:S02]  /*4040*/  LOP3.LUT R17, R87, 0x48, RZ, 0xfc, !PT ;  /* 0x0000004857117812 */ /* 0x000fe400078efcff */
[----:B------:R-:W-:Y:S02]  /*4050*/  SGXT.U32 R81, R81, 0x1 ;  /* 0x000000015151781a */ /* 0x000fe40000000000 */
[----:B------:R-:W-:-:S02]  /*4060*/  LOP3.LUT R80, R80, 0x4a, RZ, 0xfc, !PT ;  /* 0x0000004a50507812 */ /* 0x000fc400078efcff */
[----:B------:R-:W-:Y:S02]  /*4070*/  ISETP.GE.AND P0, PT, R17, UR7, PT ;  /* 0x0000000711007c0c */ /* 0x000fe4000bf06270 */
[----:B------:R-:W-:Y:S02]  /*4080*/  PRMT R63, RZ, 0x7610, R63 ;  /* 0x00007610ff3f7816 */ /* 0x000fe4000000003f */
[----:B------:R-:W-:Y:S01]  /*4090*/  LOP3.LUT R81, R81, 0x4c, RZ, 0xfc, !PT ;  /* 0x0000004c51517812 */ /* 0x000fe200078efcff */
[----:B-1----:R-:W-:Y:S01]  /*40a0*/  IMAD R80, R80, R117, RZ ;  /* 0x0000007550507224 */ /* 0x002fe200078e02ff */
[----:B------:R-:W-:Y:S02]  /*40b0*/  LOP3.LUT R17, R87, 0x4a, RZ, 0xfc, !PT ;  /* 0x0000004a57117812 */ /* 0x000fe400078efcff */
[----:B------:R-:W-:Y:S01]  /*40c0*/  PRMT R23, RZ, 0x7610, R23 ;  /* 0x00007610ff177816 */ /* 0x000fe20000000017 */
[----:B----4-:R-:W-:Y:S01]  /*40d0*/  IMAD R81, R81, R115, RZ ;  /* 0x0000007351517224 */ /* 0x010fe200078e02ff */
[----:B------:R0:W4:Y:S01]  /*40e0*/  @!P1 LDG.E.U8 R63, desc[UR8][R78.64] ;  /* 0x000000084e3f9981 */ /* 0x000122000c1e1100 */
[----:B------:R-:W1:Y:S01]  /*40f0*/  LDC R115, c[0x0][0x3a8] ;  /* 0x0000ea00ff737b82 */ /* 0x000e620000000800 */
[----:B------:R-:W-:-:S02]  /*4100*/  ISETP.GE.AND P5, PT, R17, UR7, PT ;  /* 0x0000000711007c0c */ /* 0x000fc4000bfa6270 */
[----:B------:R-:W-:Y:S01]  /*4110*/  LOP3.LUT R17, R87, 0x4c, RZ, 0xfc, !PT ;  /* 0x0000004c57117812 */ /* 0x000fe200078efcff */
[----:B------:R0:W2:Y:S02]  /*4120*/  @!P0 LDG.E.U8 R23, desc[UR8][R76.64] ;  /* 0x000000084c178981 */ /* 0x0000a4000c1e1100 */
[----:B0-----:R-:W-:-:S04]  /*4130*/  IADD3 R78, P6, PT, R80, R6, RZ ;  /* 0x00000006504e7210 */ /* 0x001fc80007fde0ff */
[-C--:B------:R-:W-:Y:S02]  /*4140*/  LEA.HI.X.SX32 R79, R80, R7.reuse, 0x1, P6 ;  /* 0x00000007504f7211 */ /* 0x080fe400030f0eff */
[----:B------:R-:W-:Y:S02]  /*4150*/  IADD3 R76, P6, PT, R81, R6, RZ ;  /* 0x00000006514c7210 */ /* 0x000fe40007fde0ff */
[----:B------:R-:W-:Y:S02]  /*4160*/  ISETP.GE.AND P4, PT, R17, UR7, PT ;  /* 0x0000000711007c0c */ /* 0x000fe4000bf86270 */
[----:B------:R-:W-:Y:S02]  /*4170*/  SHF.R.U32.HI R117, RZ, 0x8, R116 ;  /* 0x00000008ff757819 */ /* 0x000fe40000011674 */
[----:B------:R-:W-:Y:S02]  /*4180*/  LOP3.LUT R17, R87, 0x4e, RZ, 0xfc, !PT ;  /* 0x0000004e57117812 */ /* 0x000fe400078efcff */
[----:B------:R-:W-:-:S02]  /*4190*/  LEA.HI.X.SX32 R77, R81, R7, 0x1, P6 ;  /* 0x00000007514d7211 */ /* 0x000fc400030f0eff */
[----:B------:R-:W-:Y:S02]  /*41a0*/  SHF.R.U32.HI R81, RZ, 0x8, R116 ;  /* 0x00000008ff517819 */ /* 0x000fe40000011674 */
[----:B------:R-:W-:Y:S02]  /*41b0*/  SGXT.U32 R117, R117, 0x1 ;  /* 0x000000017575781a */ /* 0x000fe40000000000 */
[----:B------:R-:W-:Y:S02]  /*41c0*/  ISETP.GE.AND P3, PT, R17, UR7, PT ;  /* 0x0000000711007c0c */ /* 0x000fe4000bf66270 */
[----:B------:R-:W-:Y:S02]  /*41d0*/  LOP3.LUT R17, R87, 0x50, RZ, 0xfc, !PT ;  /* 0x0000005057117812 */ /* 0x000fe400078efcff */
[----:B------:R-:W-:Y:S02]  /*41e0*/  SGXT.U32 R81, R81, 0x1 ;  /* 0x000000015151781a */ /* 0x000fe40000000000 */
[----:B------:R-:W-:-:S02]  /*41f0*/  LOP3.LUT R117, R117, 0x4e, RZ, 0xfc, !PT ;  /* 0x0000004e75757812 */ /* 0x000fc400078efcff */
[----:B------:R-:W-:Y:S02]  /*4200*/  ISETP.GE.AND P1, PT, R17, UR7, PT ;  /* 0x0000000711007c0c */ /* 0x000fe4000bf26270 */
[----:B------:R-:W-:Y:S02]  /*4210*/  LOP3.LUT R17, R87, 0x52, RZ, 0xfc, !PT ;  /* 0x0000005257117812 */ /* 0x000fe400078efcff */
[----:B------:R-:W-:Y:S02]  /*4220*/  PRMT R58, RZ, 0x7610, R58 ;  /* 0x00007610ff3a7816 */ /* 0x000fe4000000003a */
[----:B------:R-:W-:Y:S01]  /*4230*/  LOP3.LUT R81, R81, 0x50, RZ, 0xfc, !PT ;  /* 0x0000005051517812 */ /* 0x000fe200078efcff */
[----:B------:R-:W-:Y:S01]  /*4240*/  IMAD R117, R117, R118, RZ ;  /* 0x0000007675757224 */ /* 0x000fe200078e02ff */
[----:B------:R-:W-:Y:S01]  /*4250*/  ISETP.GE.AND P0, PT, R17, UR7, PT ;  /* 0x0000000711007c0c */ /* 0x000fe2000bf06270 */
[----:B------:R-:W0:Y:S01]  /*4260*/  LDC R118, c[0x0][0x3a8] ;  /* 0x0000ea00ff767b82 */ /* 0x000e220000000800 */
[----:B------:R-:W-:Y:S01]  /*4270*/  PRMT R17, RZ, 0x7610, R17 ;  /* 0x00007610ff117816 */ /* 0x000fe20000000011 */
[----:B-1----:R-:W-:Y:S01]  /*4280*/  IMAD R81, R81, R115, RZ ;  /* 0x0000007351517224 */ /* 0x002fe200078e02ff */
[----:B------:R1:W2:Y:S04]  /*4290*/  @!P5 LDG.E.U8 R58, desc[UR8][R78.64] ;  /* 0x000000084e3ad981 */ /* 0x0002a8000c1e1100 */
[----:B------:R1:W2:Y:S01]  /*42a0*/  @!P4 LDG.E.U8 R17, desc[UR8][R76.64] ;  /* 0x000000084c11c981 */ /* 0x0002a2000c1e1100 */
[----:B------:R-:W0:Y:S01]  /*42b0*/  LDC R115, c[0x0][0x3a8] ;  /* 0x0000ea00ff737b82 */ /* 0x000e220000000800 */
[----:B-1----:R-:W-:-:S04]  /*42c0*/  IADD3 R78, P6, PT, R117, R6, RZ ;  /* 0x00000006754e7210 */ /* 0x002fc80007fde0ff */
[-C--:B------:R-:W-:Y:S02]  /*42d0*/  LEA.HI.X.SX32 R79, R117, R7.reuse, 0x1, P6 ;  /* 0x00000007754f7211 */ /* 0x080fe400030f0eff */
[C---:B------:R-:W-:Y:S02]  /*42e0*/  IADD3 R76, P6, PT, R81.reuse, R6, RZ ;  /* 0x00000006514c7210 */ /* 0x040fe40007fde0ff */
[--C-:B------:R-:W-:Y:S02]  /*42f0*/  SHF.R.U32.HI R117, RZ, 0x8, R116.reuse ;  /* 0x00000008ff757819 */ /* 0x100fe40000011674 */
[----:B------:R-:W-:Y:S02]  /*4300*/  LEA.HI.X.SX32 R77, R81, R7, 0x1, P6 ;  /* 0x00000007514d7211 */ /* 0x000fe400030f0eff */
[----:B------:R-:W-:Y:S02]  /*4310*/  SHF.R.U32.HI R81, RZ, 0x8, R116 ;  /* 0x00000008ff517819 */ /* 0x000fe40000011674 */
[----:B------:R-:W-:-:S02]  /*4320*/  SGXT.U32 R117, R117, 0x1 ;  /* 0x000000017575781a */ /* 0x000fc40000000000 */
[----:B------:R-:W-:Y:S02]  /*4330*/  SGXT.U32 R81, R81, 0x1 ;  /* 0x000000015151781a */ /* 0x000fe40000000000 */
[----:B------:R-:W-:Y:S02]  /*4340*/  LOP3.LUT R117, R117, 0x52, RZ, 0xfc, !PT ;  /* 0x0000005275757812 */ /* 0x000fe400078efcff */
[----:B------:R-:W-:Y:S02]  /*4350*/  PRMT R82, RZ, 0x7610, R82 ;  /* 0x00007610ff527816 */ /* 0x000fe40000000052 */
[----:B------:R-:W-:Y:S01]  /*4360*/  LOP3.LUT R81, R81, 0x54, RZ, 0xfc, !PT ;  /* 0x0000005451517812 */ /* 0x000fe200078efcff */
[----:B0-----:R-:W-:Y:S02]  /*4370*/  IMAD R117, R117, R118, RZ ;  /* 0x0000007675757224 */ /* 0x001fe400078e02ff */
[----:B------:R-:W0:Y:S01]  /*4380*/  LDC R118, c[0x0][0x3a8] ;  /* 0x0000ea00ff767b82 */ /* 0x000e220000000800 */
[----:B------:R-:W-:Y:S01]  /*4390*/  PRMT R83, RZ, 0x7610, R83 ;  /* 0x00007610ff537816 */ /* 0x000fe20000000053 */
[----:B------:R-:W-:Y:S01]  /*43a0*/  IMAD R81, R81, R115, RZ ;  /* 0x0000007351517224 */ /* 0x000fe200078e02ff */
        /* <DEDUP_REMOVED lines=10> */
[----:B------:R-:W-:Y:S02]  /*4450*/  LOP3.LUT R80, R87, 0x54, RZ, 0xfc, !PT ;  /* 0x0000005457507812 */ /* 0x000fe400078efcff */
[----:B------:R-:W-:Y:S02]  /*4460*/  SGXT.U32 R81, R81, 0x1 ;  /* 0x000000015151781a */ /* 0x000fe40000000000 */
[----:B------:R-:W-:Y:S02]  /*4470*/  LOP3.LUT R117, R117, 0x56, RZ, 0xfc, !PT ;  /* 0x0000005675757812 */ /* 0x000fe400078efcff */
[----:B------:R-:W-:Y:S02]  /*4480*/  ISETP.GE.AND P5, PT, R80, UR7, PT ;  /* 0x0000000750007c0c */ /* 0x000fe4000bfa6270 */
[----:B------:R-:W-:Y:S02]  /*4490*/  PRMT R85, RZ, 0x7610, R85 ;  /* 0x00007610ff557816 */ /* 0x000fe40000000055 */
[----:B------:R-:W-:Y:S01]  /*44a0*/  LOP3.LUT R81, R81, 0x58, RZ, 0xfc, !PT ;  /* 0x0000005851517812 */ /* 0x000fe200078efcff */
[----:B0-----:R-:W-:Y:S01]  /*44b0*/  IMAD R117, R117, R118, RZ ;  /* 0x0000007675757224 */ /* 0x001fe200078e02ff */
[----:B------:R-:W-:Y:S01]  /*44c0*/  PRMT R86, RZ, 0x7610, R86 ;  /* 0x00007610ff567816 */ /* 0x000fe20000000056 */
[----:B------:R-:W0:Y:S01]  /*44d0*/  LDC R118, c[0x0][0x3a8] ;  /* 0x0000ea00ff767b82 */ /* 0x000e220000000800 */
[----:B------:R1:W2:Y:S01]  /*44e0*/  @!P0 LDG.E.U8 R85, desc[UR8][R78.64] ;  /* 0x000000084e558981 */ /* 0x0002a2000c1e1100 */
[----:B------:R-:W-:-:S04]  /*44f0*/  IMAD R81, R81, R115, RZ ;  /* 0x0000007351517224 */ /* 0x000fc800078e02ff */
[----:B------:R1:W2:Y:S02]  /*4500*/  @!P5 LDG.E.U8 R86, desc[UR8][R76.64] ;  /* 0x000000084c56d981 */ /* 0x0002a4000c1e1100 */
[----:B------:R-:W0:Y:S01]  /*4510*/  LDC R115, c[0x0][0x3a8] ;  /* 0x0000ea00ff737b82 */ /* 0x000e220000000800 */
[----:B-1----:R-:W-:-:S04]  /*4520*/  IADD3 R78, P6, PT, R117, R6, RZ ;  /* 0x00000006754e7210 */ /* 0x002fc80007fde0ff */
[----:B------:R-:W-:Y:S02]  /*4530*/  LEA.HI.X.SX32 R79, R117, R7, 0x1, P6 ;  /* 0x00000007754f7211 */ /* 0x000fe400030f0eff */
[----:B------:R-:W-:-:S04]  /*4540*/  IADD3 R76, P6, PT, R81, R6, RZ ;  /* 0x00000006514c7210 */ /* 0x000fc80007fde0ff */
[----:B------:R-:W-:Y:S02]  /*4550*/  LEA.HI.X.SX32 R77, R81, R7, 0x1, P6 ;  /* 0x00000007514d7211 */ /* 0x000fe400030f0eff */
[----:B------:R-:W-:-:S04]  /*4560*/  SHF.R.U32.HI R81, RZ, 0x8, R116 ;  /* 0x00000008ff517819 */ /* 0x000fc80000011674 */
[----:B------:R-:W-:-:S04]  /*4570*/  SGXT.U32 R81, R81, 0x1 ;  /* 0x000000015151781a */ /* 0x000fc80000000000 */
[----:B------:R-:W-:Y:S02]  /*4580*/  LOP3.LUT R81, R81, 0x5c, RZ, 0xfc, !PT ;  /* 0x0000005c51517812 */ /* 0x000fe400078efcff */
[----:B------:R-:W-:Y:S02]  /*4590*/  LOP3.LUT R80, R87, 0x56, RZ, 0xfc, !PT ;  /* 0x0000005657507812 */ /* 0x000fe400078efcff */
[----:B------:R-:W-:Y:S01]  /*45a0*/  SHF.R.U32.HI R117, RZ, 0x8, R116 ;  /* 0x00000008ff757819 */ /* 0x000fe20000011674 */
[----:B0-----:R-:W-:Y:S01]  /*45b0*/  IMAD R81, R81, R115, RZ ;  /* 0x0000007351517224 */ /* 0x001fe200078e02ff */
[----:B------:R-:W-:Y:S01]  /*45c0*/  ISETP.GE.AND P4, PT, R80, UR7, PT ;  /* 0x0000000750007c0c */ /* 0x000fe2000bf86270 */
[----:B------:R-:W0:Y:S01]  /*45d0*/  S2R R115, SR_TID.X ;  /* 0x0000000000737919 */ /* 0x000e220000002100 */
[----:B------:R-:W-:-:S04]  /*45e0*/  SGXT.U32 R117, R117, 0x1 ;  /* 0x000000017575781a */ /* 0x000fc80000000000 */
[----:B------:R-:W-:Y:S02]  /*45f0*/  LOP3.LUT R117, R117, 0x5a, RZ, 0xfc, !PT ;  /* 0x0000005a75757812 */ /* 0x000fe400078efcff */
[----:B------:R-:W-:Y:S02]  /*4600*/  PRMT R89, RZ, 0x7610, R89 ;  /* 0x00007610ff597816 */ /* 0x000fe40000000059 */
[----:B------:R-:W-:Y:S01]  /*4610*/  LOP3.LUT R80, R87, 0x58, RZ, 0xfc, !PT ;  /* 0x0000005857507812 */ /* 0x000fe200078efcff */
[----:B------:R-:W-:Y:S02]  /*4620*/  IMAD R117, R117, R118, RZ ;  /* 0x0000007675757224 */ /* 0x000fe400078e02ff */
[----:B------:R-:W1:Y:S01]  /*4630*/  LDC R118, c[0x0][0x3a8] ;  /* 0x0000ea00ff767b82 */ /* 0x000e620000000800 */
[----:B------:R-:W-:Y:S01]  /*4640*/  ISETP.GE.AND P3, PT, R80, UR7, PT ;  /* 0x0000000750007c0c */ /* 0x000fe2000bf66270 */
[----:B------:R3:W2:Y:S01]  /*4650*/  @!P4 LDG.E.U8 R89, desc[UR8][R78.64] ;  /* 0x000000084e59c981 */ /* 0x0006a2000c1e1100 */
[----:B------:R-:W-:-:S02]  /*4660*/  PRMT R91, RZ, 0x7610, R91 ;  /* 0x00007610ff5b7816 */ /* 0x000fc4000000005b */
[----:B---3--:R-:W-:-:S09]  /*4670*/  IADD3 R78, P6, PT, R117, R6, RZ ;  /* 0x00000006754e7210 */ /* 0x008fd20007fde0ff */
[----:B------:R3:W2:Y:S01]  /*4680*/  @!P3 LDG.E.U8 R91, desc[UR8][R76.64] ;  /* 0x000000084c5bb981 */ /* 0x0006a2000c1e1100 */
[----:B------:R-:W-:Y:S02]  /*4690*/  LEA.HI.X.SX32 R79, R117, R7, 0x1, P6 ;  /* 0x00000007754f7211 */ /* 0x000fe400030f0eff */
[----:B------:R-:W-:Y:S02]  /*46a0*/  SHF.R.U32.HI R117, RZ, 0x8, R116 ;  /* 0x00000008ff757819 */ /* 0x000fe40000011674 */
[----:B------:R-:W4:Y:S01]  /*46b0*/  LDC R116, c[0x0][0x3a8] ;  /* 0x0000ea00ff747b82 */ /* 0x000f220000000800 */
[----:B------:R-:W-:Y:S02]  /*46c0*/  LOP3.LUT R80, R87, 0x5a, RZ, 0xfc, !PT ;  /* 0x0000005a57507812 */ /* 0x000fe400078efcff */
[----:B---3--:R-:W-:Y:S02]  /*46d0*/  IADD3 R76, P6, PT, R81, R6, RZ ;  /* 0x00000006514c7210 */ /* 0x008fe40007fde0ff */
[----:B------:R-:W-:-:S02]  /*46e0*/  ISETP.GE.AND P1, PT, R80, UR7, PT ;  /* 0x0000000750007c0c */ /* 0x000fc4000bf26270 */
[----:B------:R-:W-:Y:S02]  /*46f0*/  SGXT.U32 R117, R117, 0x1 ;  /* 0x000000017575781a */ /* 0x000fe40000000000 */
[----:B------:R-:W-:Y:S02]  /*4700*/  LEA.HI.X.SX32 R77, R81, R7, 0x1, P6 ;  /* 0x00000007514d7211 */ /* 0x000fe400030f0eff */
[----:B------:R-:W-:Y:S02]  /*4710*/  LOP3.LUT R80, R87, 0x5c, RZ, 0xfc, !PT ;  /* 0x0000005c57507812 */ /* 0x000fe400078efcff */
[----:B0-----:R-:W-:Y:S02]  /*4720*/  SHF.R.U32.HI R81, RZ, 0x8, R115 ;  /* 0x00000008ff517819 */ /* 0x001fe40000011673 */
[----:B------:R-:W-:Y:S02]  /*4730*/  LOP3.LUT R117, R117, 0x60, RZ, 0xfc, !PT ;  /* 0x0000006075757812 */ /* 0x000fe400078efcff */
[----:B------:R-:W-:-:S02]  /*4740*/  ISETP.GE.AND P0, PT, R80, UR7, PT ;  /* 0x0000000750007c0c */ /* 0x000fc4000bf06270 */
[----:B------:R-:W-:Y:S02]  /*4750*/  SGXT.U32 R81, R81, 0x1 ;  /* 0x000000015151781a */ /* 0x000fe40000000000 */
[----:B------:R-:W-:Y:S01]  /*4760*/  PRMT R93, RZ, 0x7610, R93 ;  /* 0x00007610ff5d7816 */ /* 0x000fe2000000005d */
[----:B-1----:R-:W-:Y:S01]  /*4770*/  IMAD R117, R117, R118, RZ ;  /* 0x0000007675757224 */ /* 0x002fe200078e02ff */
[----:B------:R-:W-:Y:S01]  /*4780*/  LOP3.LUT R81, R81, 0x62, RZ, 0xfc, !PT ;  /* 0x0000006251517812 */ /* 0x000fe200078efcff */
[----:B------:R-:W0:Y:S01]  /*4790*/  LDC R118, c[0x0][0x3a8] ;  /* 0x0000ea00ff767b82 */ /* 0x000e220000000800 */
[----:B------:R-:W-:Y:S02]  /*47a0*/  PRMT R94, RZ, 0x7610, R94 ;  /* 0x00007610ff5e7816 */ /* 0x000fe4000000005e */
[----:B------:R1:W3:Y:S01]  /*47b0*/  @!P1 LDG.E.U8 R93, desc[UR8][R78.64] ;  /* 0x000000084e5d9981 */ /* 0x0002e2000c1e1100 */
[----:B----4-:R-:W-:-:S03]  /*47c0*/  IMAD R81, R81, R116, RZ ;  /* 0x0000007451517224 */ /* 0x010fc600078e02ff */
[----:B------:R4:W2:Y:S01]  /*47d0*/  @!P0 LDG.E.U8 R94, desc[UR8][R76.64] ;  /* 0x000000084c5e8981 */ /* 0x0008a2000c1e1100 */
[----:B-1----:R-:W-:-:S04]  /*47e0*/  IADD3 R78, P6, PT, R117, R6, RZ ;  /* 0x00000006754e7210 */ /* 0x002fc80007fde0ff */
[-C--:B------:R-:W-:Y:S02]  /*47f0*/  LEA.HI.X.SX32 R79, R117, R7.reuse, 0x1, P6 ;  /* 0x00000007754f7211 */ /* 0x080fe400030f0eff */
[C---:B----4-:R-:W-:Y:S01]  /*4800*/  IADD3 R76, P6, PT, R81.reuse, R6, RZ ;  /* 0x00000006514c7210 */ /* 0x050fe20007fde0ff */
[----:B------:R-:W1:Y:S03]  /*4810*/  LDC R117, c[0x0][0x3a8] ;  /* 0x0000ea00ff757b82 */ /* 0x000e660000000800 */
[----:B------:R-:W-:Y:S02]  /*4820*/  LEA.HI.X.SX32 R77, R81, R7, 0x1, P6 ;  /* 0x00000007514d7211 */ /* 0x000fe400030f0eff */
[----:B------:R-:W4:Y:S01]  /*4830*/  S2R R81, SR_TID.X ;  /* 0x0000000000517919 */ /* 0x000f220000002100 */
[----:B------:R-:W-:Y:S02]  /*4840*/  LOP3.LUT R80, R87, 0x5e, RZ, 0xfc, !PT ;  /* 0x0000005e57507812 */ /* 0x000fe400078efcff */
[----:B------:R-:W-:-:S02]  /*4850*/  SHF.R.U32.HI R115, RZ, 0x8, R115 ;  /* 0x00000008ff737819 */ /* 0x000fc40000011673 */
[----:B------:R-:W-:Y:S02]  /*4860*/  ISETP.GE.AND P5, PT, R80, UR7, PT ;  /* 0x0000000750007c0c */ /* 0x000fe4000bfa6270 */
[----:B------:R-:W-:Y:S02]  /*4870*/  LOP3.LUT R80, R87, 0x60, RZ, 0xfc, !PT ;  /* 0x0000006057507812 */ /* 0x000fe400078efcff */
[----:B------:R-:W-:Y:S02]  /*4880*/  SGXT.U32 R115, R115, 0x1 ;  /* 0x000000017373781a */ /* 0x000fe40000000000 */
[----:B------:R-:W-:Y:S02]  /*4890*/  ISETP.GE.AND P4, PT, R80, UR7, PT ;  /* 0x0000000750007c0c */ /* 0x000fe4000bf86270 */
[----:B------:R-:W-:Y:S02]  /*48a0*/  LOP3.LUT R80, R87, 0x62, RZ, 0xfc, !PT ;  /* 0x0000006257507812 */ /* 0x000fe400078efcff */
[----:B------:R-:W-:-:S02]  /*48b0*/  LOP3.LUT R115, R115, 0x64, RZ, 0xfc, !PT ;  /* 0x0000006473737812 */ /* 0x000fc400078efcff */
[----:B------:R-:W-:Y:S02]  /*48c0*/  ISETP.GE.AND P3, PT, R80, UR7, PT ;  /* 0x0000000750007c0c */ /* 0x000fe4000bf66270 */
[----:B------:R-:W-:Y:S01]  /*48d0*/  PRMT R95, RZ, 0x7610, R95 ;  /* 0x00007610ff5f7816 */ /* 0x000fe2000000005f */
[----:B0-----:R-:W-:Y:S01]  /*48e0*/  IMAD R115, R115, R118, RZ ;  /* 0x0000007673737224 */ /* 0x001fe200078e02ff */
[----:B------:R-:W-:Y:S01]  /*48f0*/  PRMT R99, RZ, 0x7610, R99 ;  /* 0x00007610ff637816 */ /* 0x000fe20000000063 */
[----:B------:R-:W0:Y:S03]  /*4900*/  LDC R118, c[0x0][0x3a8] ;  /* 0x0000ea00ff767b82 */ /* 0x000e260000000800 */
[----:B------:R1:W2:Y:S05]  /*4910*/  @!P4 LDG.E.U8 R95, desc[UR8][R78.64] ;  /* 0x000000084e5fc981 */ /* 0x0002aa000c1e1100 */
[----:B------:R1:W2:Y:S01]  /*4920*/  @!P3 LDG.E.U8 R99, desc[UR8][R76.64] ;  /* 0x000000084c63b981 */ /* 0x0002a2000c1e1100 */
[----:B----4-:R-:W-:-:S04]  /*4930*/  SHF.R.U32.HI R116, RZ, 0x8, R81 ;  /* 0x00000008ff747819 */ /* 0x010fc80000011651 */
[----:B------:R-:W-:-:S04]  /*4940*/  SGXT.U32 R116, R116, 0x1 ;  /* 0x000000017474781a */ /* 0x000fc80000000000 */
[----:B------:R-:W-:Y:S02]  /*4950*/  LOP3.LUT R116, R116, 0x66, RZ, 0xfc, !PT ;  /* 0x0000006674747812 */ /* 0x000fe400078efcff */
[----:B-1----:R-:W-:-:S03]  /*4960*/  IADD3 R78, P6, PT, R115, R6, RZ ;  /* 0x00000006734e7210 */ /* 0x002fc60007fde0ff */
[----:B------:R-:W-:Y:S01]  /*4970*/  IMAD R116, R116, R117, RZ ;  /* 0x0000007574747224 */ /* 0x000fe200078e02ff */
[----:B------:R-:W-:Y:S01]  /*4980*/  LEA.HI.X.SX32 R79, R115, R7, 0x1, P6 ;  /* 0x00000007734f7211 */ /* 0x000fe200030f0eff */
[----:B------:R-:W1:Y:S03]  /*4990*/  LDC R117, c[0x0][0x3a8] ;  /* 0x0000ea00ff757b82 */ /* 0x000e660000000800 */
[----:B------:R-:W-:-:S04]  /*49a0*/  IADD3 R76, P6, PT, R116, R6, RZ ;  /* 0x00000006744c7210 */ /* 0x000fc80007fde0ff */
[----:B------:R-:W-:Y:S01]  /*49b0*/  LEA.HI.X.SX32 R77, R116, R7, 0x1, P6 ;  /* 0x00000007744d7211 */ /* 0x000fe200030f0eff */
[----:B------:R-:W4:Y:S01]  /*49c0*/  LDC R115, c[0x0][0x3a8] ;  /* 0x0000ea00ff737b82 */ /* 0x000f220000000800 */
[----:B------:R-:W0:Y:S01]  /*49d0*/  S2R R116, SR_TID.X ;  /* 0x0000000000747919 */ /* 0x000e220000002100 */
[----:B------:R-:W-:Y:S02]  /*49e0*/  LOP3.LUT R80, R87, 0x64, RZ, 0xfc, !PT ;  /* 0x0000006457507812 */ /* 0x000fe400078efcff */
[----:B------:R-:W-:Y:S02]  /*49f0*/  SHF.R.U32.HI R81, RZ, 0x8, R81 ;  /* 0x00000008ff517819 */ /* 0x000fe40000011651 */
[----:B------:R-:W-:Y:S02]  /*4a00*/  ISETP.GE.AND P1, PT, R80, UR7, PT ;  /* 0x0000000750007c0c */ /* 0x000fe4000bf26270 */
[----:B------:R-:W-:-:S04]  /*4a10*/  SGXT.U32 R81, R81, 0x1 ;  /* 0x000000015151781a */ /* 0x000fc80000000000 */
[----:B------:R-:W-:Y:S02]  /*4a20*/  LOP3.LUT R81, R81, 0x68, RZ, 0xfc, !PT ;  /* 0x0000006851517812 */ /* 0x000fe400078efcff */
[----:B------:R-:W-:-:S06]  /*4a30*/  PRMT R100, RZ, 0x7610, R100 ;  /* 0x00007610ff647816 */ /* 0x000fcc0000000064 */
[----:B------:R0:W2:Y:S01]  /*4a40*/  @!P1 LDG.E.U8 R100, desc[UR8][R78.64] ;  /* 0x000000084e649981 */ /* 0x0000a2000c1e1100 */
[----:B----4-:R-:W-:Y:S01]  /*4a50*/  IMAD R81, R81, R115, RZ ;  /* 0x0000007351517224 */ /* 0x010fe200078e02ff */
[----:B------:R-:W-:Y:S01]  /*4a60*/  LOP3.LUT R80, R87, 0x66, RZ, 0xfc, !PT ;  /* 0x0000006657507812 */ /* 0x000fe200078efcff */
[----:B------:R-:W4:Y:S03]  /*4a70*/  LDC R115, c[0x0][0x3a8] ;  /* 0x0000ea00ff737b82 */ /* 0x000f260000000800 */
[----:B0-----:R-:W-:-:S04]  /*4a80*/  IADD3 R78, P6, PT, R81, R6, RZ ;  /* 0x00000006514e7210 */ /* 0x001fc80007fde0ff */
[----:B------:R-:W-:Y:S02]  /*4a90*/  LEA.HI.X.SX32 R79, R81, R7, 0x1, P6 ;  /* 0x00000007514f7211 */ /* 0x000fe400030f0eff */
[--C-:B------:R-:W-:Y:S02]  /*4aa0*/  SHF.R.U32.HI R81, RZ, 0x8, R116.reuse ;  /* 0x00000008ff517819 */ /* 0x100fe40000011674 */
[----:B------:R-:W-:Y:S02]  /*4ab0*/  SHF.R.U32.HI R116, RZ, 0x8, R116 ;  /* 0x00000008ff747819 */ /* 0x000fe40000011674 */
[----:B------:R-:W-:Y:S02]  /*4ac0*/  ISETP.GE.AND P0, PT, R80, UR7, PT ;  /* 0x0000000750007c0c */ /* 0x000fe4000bf06270 */
[----:B------:R-:W-:-:S04]  /*4ad0*/  SGXT.U32 R116, R116, 0x1 ;  /* 0x000000017474781a */ /* 0x000fc80000000000 */
[----:B------:R-:W-:Y:S02]  /*4ae0*/  LOP3.LUT R116, R116, 0x70, RZ, 0xfc, !PT ;  /* 0x0000007074747812 */ /* 0x000fe400078efcff */
[----:B------:R-:W-:-:S03]  /*4af0*/  PRMT R101, RZ, 0x7610, R101 ;  /* 0x00007610ff657816 */ /* 0x000fc60000000065 */
[----:B-1----:R-:W-:Y:S01]  /*4b00*/  IMAD R116, R116, R117, RZ ;  /* 0x0000007574747224 */ /* 0x002fe200078e02ff */
[----:B------:R-:W-:Y:S01]  /*4b10*/  LOP3.LUT R80, R87, 0x68, RZ, 0xfc, !PT ;  /* 0x0000006857507812 */ /* 0x000fe200078efcff */
[----:B------:R-:W0:Y:S01]  /*4b20*/  LDC R117, c[0x0][0x3a8] ;  /* 0x0000ea00ff757b82 */ /* 0x000e220000000800 */
[----:B------:R1:W2:Y:S02]  /*4b30*/  @!P0 LDG.E.U8 R101, desc[UR8][R76.64] ;  /* 0x000000084c658981 */ /* 0x0002a4000c1e1100 */
[----:B-1----:R-:W-:-:S04]  /*4b40*/  IADD3 R76, P6, PT, R116, R6, RZ ;  /* 0x00000006744c7210 */ /* 0x002fc80007fde0ff */
[----:B------:R-:W-:Y:S02]  /*4b50*/  LEA.HI.X.SX32 R77, R116, R7, 0x1, P6 ;  /* 0x00000007744d7211 */ /* 0x000fe400030f0eff */
[----:B------:R-:W1:Y:S01]  /*4b60*/  S2R R116, SR_TID.X ;  /* 0x0000000000747919 */ /* 0x000e620000002100 */
[----:B------:R-:W-:Y:S02]  /*4b70*/  SGXT.U32 R81, R81, 0x1 ;  /* 0x000000015151781a */ /* 0x000fe40000000000 */
[----:B------:R-:W-:Y:S02]  /*4b80*/  ISETP.GE.AND P4, PT, R80, UR7, PT ;  /* 0x0000000750007c0c */ /* 0x000fe4000bf86270 */
[----:B------:R-:W-:Y:S02]  /*4b90*/  LOP3.LUT R80, R87, 0x6a, RZ, 0xfc, !PT ;  /* 0x0000006a57507812 */ /* 0x000fe400078efcff */
[----:B------:R-:W-:Y:S02]  /*4ba0*/  LOP3.LUT R81, R81, 0x72, RZ, 0xfc, !PT ;  /* 0x0000007251517812 */ /* 0x000fe400078efcff */
[----:B------:R-:W-:-:S02]  /*4bb0*/  ISETP.GE.AND P3, PT, R80, UR7, PT ;  /* 0x0000000750007c0c */ /* 0x000fc4000bf66270 */
[----:B------:R-:W-:Y:S01]  /*4bc0*/  LOP3.LUT R80, R87, 0x70, RZ, 0xfc, !PT ;  /* 0x0000007057507812 */ /* 0x000fe200078efcff */
[----:B----4-:R-:W-:Y:S02]  /*4bd0*/  IMAD R81, R81, R115, RZ ;  /* 0x0000007351517224 */ /* 0x010fe400078e02ff */
[----:B------:R-:W4:Y:S01]  /*4be0*/  S2R R115, SR_TID.X ;  /* 0x0000000000737919 */ /* 0x000f220000002100 */
[----:B------:R-:W-:Y:S02]  /*4bf0*/  ISETP.GE.AND P1, PT, R80, UR7, PT ;  /* 0x0000000750007c0c */ /* 0x000fe4000bf26270 */
[----:B------:R-:W-:Y:S02]  /*4c00*/  LOP3.LUT R80, R87, 0x72, RZ, 0xfc, !PT ;  /* 0x0000007257507812 */ /* 0x000fe400078efcff */
[----:B------:R-:W-:Y:S02]  /*4c10*/  PRMT R102, RZ, 0x7610, R102 ;  /* 0x00007610ff667816 */ /* 0x000fe40000000066 */
[----:B------:R-:W-:-:S04]  /*4c20*/  ISETP.GE.AND P0, PT, R80, UR7, PT ;  /* 0x0000000750007c0c */ /* 0x000fc8000bf06270 */
[----:B------:R0:W2:Y:S01]  /*4c30*/  @!P4 LDG.E.U8 R102, desc[UR8][R78.64] ;  /* 0x000000084e66c981 */ /* 0x0000a2000c1e1100 */
[----:B-1----:R-:W-:-:S04]  /*4c40*/  SHF.R.U32.HI R116, RZ, 0x8, R116 ;  /* 0x00000008ff747819 */ /* 0x002fc80000011674 */
[----:B------:R-:W-:Y:S02]  /*4c50*/  SGXT.U32 R116, R116, 0x1 ;  /* 0x000000017474781a */ /* 0x000fe40000000000 */
[C---:B0-----:R-:W-:Y:S02]  /*4c60*/  IADD3 R78, P4, PT, R81.reuse, R6, RZ ;  /* 0x00000006514e7210 */ /* 0x041fe40007f9e0ff */
[----:B------:R-:W-:Y:S02]  /*4c70*/  LOP3.LUT R116, R116, 0x74, RZ, 0xfc, !PT ;  /* 0x0000007474747812 */ /* 0x000fe400078efcff */
[----:B------:R-:W-:Y:S02]  /*4c80*/  PRMT R103, RZ, 0x7610, R103 ;  /* 0x00007610ff677816 */ /* 0x000fe40000000067 */
[----:B------:R-:W-:Y:S01]  /*4c90*/  PRMT R104, RZ, 0x7610, R104 ;  /* 0x00007610ff687816 */ /* 0x000fe20000000068 */
[----:B------:R-:W-:Y:S01]  /*4ca0*/  IMAD R116, R116, R118, RZ ;  /* 0x0000007674747224 */ /* 0x000fe200078e02ff */
[----:B------:R-:W-:Y:S01]  /*4cb0*/  LEA.HI.X.SX32 R79, R81, R7, 0x1, P4 ;  /* 0x00000007514f7211 */ /* 0x000fe200020f0eff */
[----:B------:R-:W0:Y:S01]  /*4cc0*/  LDC R118, c[0x0][0x3a8] ;  /* 0x0000ea00ff767b82 */ /* 0x000e220000000800 */
[----:B------:R1:W3:Y:S04]  /*4cd0*/  @!P1 LDG.E.U8 R103, desc[UR8][R76.64] ;  /* 0x000000084c679981 */ /* 0x0002e8000c1e1100 */
[----:B------:R4:W3:Y:S01]  /*4ce0*/  @!P0 LDG.E.U8 R104, desc[UR8][R78.64] ;  /* 0x000000084e688981 */ /* 0x0008e2000c1e1100 */
[----:B-1----:R-:W-:-:S04]  /*4cf0*/  IADD3 R76, P0, PT, R116, R6, RZ ;  /* 0x00000006744c7210 */ /* 0x002fc80007f1e0ff */
[----:B------:R-:W-:Y:S02]  /*4d00*/  LEA.HI.X.SX32 R77, R116, R7, 0x1, P0 ;  /* 0x00000007744d7211 */ /* 0x000fe400000f0eff */
[----:B------:R-:W1:Y:S01]  /*4d10*/  LDC R116, c[0x0][0x3a8] ;  /* 0x0000ea00ff747b82 */ /* 0x000e620000000800 */
[--C-:B----4-:R-:W-:Y:S02]  /*4d20*/  SHF.R.U32.HI R81, RZ, 0x8, R115.reuse ;  /* 0x00000008ff517819 */ /* 0x110fe40000011673 */
[----:B------:R-:W-:Y:S02]  /*4d30*/  SHF.R.U32.HI R115, RZ, 0x8, R115 ;  /* 0x00000008ff737819 */ /* 0x000fe40000011673 */
[----:B------:R-:W-:Y:S02]  /*4d40*/  SGXT.U32 R81, R81, 0x1 ;  /* 0x000000015151781a */ /* 0x000fe40000000000 */
[----:B------:R-:W-:Y:S02]  /*4d50*/  LOP3.LUT R80, R87, 0x74, RZ, 0xfc, !PT ;  /* 0x0000007457507812 */ /* 0x000fe400078efcff */
[----:B------:R-:W-:-:S02]  /*4d60*/  LOP3.LUT R81, R81, 0x6a, RZ, 0xfc, !PT ;  /* 0x0000006a51517812 */ /* 0x000fc400078efcff */
[----:B------:R-:W-:Y:S02]  /*4d70*/  SGXT.U32 R115, R115, 0x1 ;  /* 0x000000017373781a */ /* 0x000fe40000000000 */
[----:B------:R-:W-:Y:S01]  /*4d80*/  ISETP.GE.AND P6, PT, R80, UR7, PT ;  /* 0x0000000750007c0c */ /* 0x000fe2000bfc6270 */
[----:B------:R-:W-:Y:S01]  /*4d90*/  IMAD R81, R81, R117, RZ ;  /* 0x0000007551517224 */ /* 0x000fe200078e02ff */
[----:B------:R-:W-:Y:S02]  /*4da0*/  LOP3.LUT R80, R87, 0x6e, RZ, 0xfc, !PT ;  /* 0x0000006e57507812 */ /* 0x000fe400078efcff */
[----:B------:R-:W-:Y:S02]  /*4db0*/  LOP3.LUT R115, R115, 0x76, RZ, 0xfc, !PT ;  /* 0x0000007673737812 */ /* 0x000fe400078efcff */
[----:B------:R-:W-:Y:S02]  /*4dc0*/  ISETP.GE.AND P1, PT, R80, UR7, PT ;  /* 0x0000000750007c0c */ /* 0x000fe4000bf26270 */
[----:B------:R-:W-:-:S02]  /*4dd0*/  IADD3 R78, P4, PT, R81, R6, RZ ;  /* 0x00000006514e7210 */ /* 0x000fc40007f9e0ff */
[----:B------:R-:W-:Y:S01]  /*4de0*/  LOP3.LUT R80, R87, 0x76, RZ, 0xfc, !PT ;  /* 0x0000007657507812 */ /* 0x000fe200078efcff */
[----:B-1----:R-:W-:Y:S01]  /*4df0*/  IMAD R115, R115, R116, RZ ;  /* 0x0000007473737224 */ /* 0x002fe200078e02ff */
[----:B------:R-:W-:Y:S02]  /*4e00*/  PRMT R105, RZ, 0x7610, R105 ;  /* 0x00007610ff697816 */ /* 0x000fe40000000069 */
[----:B------:R-:W-:Y:S02]  /*4e10*/  LEA.HI.X.SX32 R79, R81, R7, 0x1, P4 ;  /* 0x00000007514f7211 */ /* 0x000fe400020f0eff */
[----:B------:R-:W-:Y:S02]  /*4e20*/  ISETP.GE.AND P0, PT, R80, UR7, PT ;  /* 0x0000000750007c0c */ /* 0x000fe4000bf06270 */
[----:B------:R-:W-:Y:S01]  /*4e30*/  LOP3.LUT R81, R87, 0x78, RZ, 0xfc, !PT ;  /* 0x0000007857517812 */ /* 0x000fe200078efcff */
[----:B------:R1:W4:Y:S01]  /*4e40*/  @!P6 LDG.E.U8 R105, desc[UR8][R76.64] ;  /* 0x000000084c69e981 */ /* 0x000322000c1e1100 */
[----:B------:R-:W-:-:S02]  /*4e50*/  IADD3 R80, P4, PT, R115, R6, RZ ;  /* 0x0000000673507210 */ /* 0x000fc40007f9e0ff */
[----:B------:R-:W-:Y:S02]  /*4e60*/  ISETP.GE.AND P6, PT, R81, UR7, PT ;  /* 0x0000000751007c0c */ /* 0x000fe4000bfc6270 */
[----:B------:R-:W-:Y:S02]  /*4e70*/  LEA.HI.X.SX32 R81, R115, R7, 0x1, P4 ;  /* 0x0000000773517211 */ /* 0x000fe400020f0eff */
[----:B------:R-:W0:Y:S01]  /*4e80*/  S2R R115, SR_TID.X ;  /* 0x0000000000737919 */ /* 0x000e220000002100 */
[----:B------:R-:W-:Y:S02]  /*4e90*/  PRMT R106, RZ, 0x7610, R106 ;  /* 0x00007610ff6a7816 */ /* 0x000fe4000000006a */
[----:B-1----:R-:W-:Y:S02]  /*4ea0*/  LOP3.LUT R76, R87, 0x7a, RZ, 0xfc, !PT ;  /* 0x0000007a574c7812 */ /* 0x002fe400078efcff */
[----:B------:R-:W-:Y:S02]  /*4eb0*/  PRMT R107, RZ, 0x7610, R107 ;  /* 0x00007610ff6b7816 */ /* 0x000fe4000000006b */
[----:B------:R-:W4:Y:S01]  /*4ec0*/  @!P3 LDG.E.U8 R106, desc[UR8][R78.64] ;  /* 0x000000084e6ab981 */ /* 0x000f22000c1e1100 */
[----:B------:R-:W-:-:S03]  /*4ed0*/  ISETP.GE.AND P3, PT, R76, UR7, PT ;  /* 0x000000074c007c0c */ /* 0x000fc6000bf66270 */
[----:B------:R1:W4:Y:S01]  /*4ee0*/  @!P0 LDG.E.U8 R107, desc[UR8][R80.64] ;  /* 0x00000008506b8981 */ /* 0x000322000c1e1100 */
[--C-:B0-----:R-:W-:Y:S02]  /*4ef0*/  SHF.R.U32.HI R116, RZ, 0x8, R115.reuse ;  /* 0x00000008ff747819 */ /* 0x101fe40000011673 */
[----:B------:R-:W-:Y:S02]  /*4f00*/  SHF.R.U32.HI R117, RZ, 0x8, R115 ;  /* 0x00000008ff757819 */ /* 0x000fe40000011673 */
[----:B------:R-:W-:Y:S02]  /*4f10*/  SGXT.U32 R116, R116, 0x1 ;  /* 0x000000017474781a */ /* 0x000fe40000000000 */
[----:B------:R-:W-:Y:S02]  /*4f20*/  SGXT.U32 R117, R117, 0x1 ;  /* 0x000000017575781a */ /* 0x000fe40000000000 */
[----:B------:R-:W-:Y:S02]  /*4f30*/  LOP3.LUT R116, R116, 0x6c, RZ, 0xfc, !PT ;  /* 0x0000006c74747812 */ /* 0x000fe400078efcff */
[----:B------:R-:W-:-:S03]  /*4f40*/  LOP3.LUT R117, R117, 0x78, RZ, 0xfc, !PT ;  /* 0x0000007875757812 */ /* 0x000fc600078efcff */
[----:B------:R-:W-:Y:S02]  /*4f50*/  IMAD R116, R116, R119, RZ ;  /* 0x0000007774747224 */ /* 0x000fe400078e02ff */
[----:B------:R-:W-:Y:S02]  /*4f60*/  IMAD R117, R117, R118, RZ ;  /* 0x0000007675757224 */ /* 0x000fe400078e02ff */
[----:B------:R-:W0:Y:S01]  /*4f70*/  LDC R118, c[0x0][0x3a8] ;  /* 0x0000ea00ff767b82 */ /* 0x000e220000000800 */
[----:B------:R-:W-:-:S04]  /*4f80*/  IADD3 R76, P4, PT, R116, R6, RZ ;  /* 0x00000006744c7210 */ /* 0x000fc80007f9e0ff */
[----:B------:R-:W-:-:S03]  /*4f90*/  LEA.HI.X.SX32 R77, R116, R7, 0x1, P4 ;  /* 0x00000007744d7211 */ /* 0x000fc600020f0eff */
[----:B------:R-:W0:Y:S01]  /*4fa0*/  LDC R116, c[0x0][0x3a8] ;  /* 0x0000ea00ff747b82 */ /* 0x000e220000000800 */
[C---:B-1----:R-:W-:Y:S01]  /*4fb0*/  IADD3 R80, P0, PT, R117.reuse, R6, RZ ;  /* 0x0000000675507210 */ /* 0x042fe20007f1e0ff */
[----:B------:R-:W1:Y:S03]  /*4fc0*/  S2R R119, SR_TID.X ;  /* 0x0000000000777919 */ /* 0x000e660000002100 */
[----:B------:R-:W-:Y:S02]  /*4fd0*/  LEA.HI.X.SX32 R81, R117, R7, 0x1, P0 ;  /* 0x0000000775517211 */ /* 0x000fe400000f0eff */
[--C-:B------:R-:W-:Y:S02]  /*4fe0*/  SHF.R.U32.HI R117, RZ, 0x8, R115.reuse ;  /* 0x00000008ff757819 */ /* 0x100fe40000011673 */
[----:B------:R-:W-:Y:S02]  /*4ff0*/  SHF.R.U32.HI R115, RZ, 0x8, R115 ;  /* 0x00000008ff737819 */ /* 0x000fe40000011673 */
[----:B------:R-:W-:-:S02]  /*5000*/  SGXT.U32 R117, R117, 0x1 ;  /* 0x000000017575781a */ /* 0x000fc40000000000 */
[----:B------:R-:W-:Y:S02]  /*5010*/  SGXT.U32 R115, R115, 0x1 ;  /* 0x000000017373781a */ /* 0x000fe40000000000 */
[----:B------:R-:W-:Y:S02]  /*5020*/  LOP3.LUT R117, R117, 0x7a, RZ, 0xfc, !PT ;  /* 0x0000007a75757812 */ /* 0x000fe400078efcff */
[----:B------:R-:W-:Y:S02]  /*5030*/  LOP3.LUT R115, R115, 0x7c, RZ, 0xfc, !PT ;  /* 0x0000007c73737812 */ /* 0x000fe400078efcff */
[----:B------:R-:W-:Y:S01]  /*5040*/  LOP3.LUT R78, R87, 0x7c, RZ, 0xfc, !PT ;  /* 0x0000007c574e7812 */ /* 0x000fe200078efcff */
[----:B0-----:R-:W-:Y:S01]  /*5050*/  IMAD R117, R117, R118, RZ ;  /* 0x0000007675757224 */ /* 0x001fe200078e02ff */
[----:B------:R-:W-:Y:S01]  /*5060*/  PRMT R108, RZ, 0x7610, R108 ;  /* 0x00007610ff6c7816 */ /* 0x000fe2000000006c */
[----:B------:R-:W0:Y:S01]  /*5070*/  LDC R118, c[0x0][0x3a8] ;  /* 0x0000ea00ff767b82 */ /* 0x000e220000000800 */
[----:B------:R-:W-:Y:S01]  /*5080*/  ISETP.GE.AND P0, PT, R78, UR7, PT ;  /* 0x000000074e007c0c */ /* 0x000fe2000bf06270 */
[----:B------:R-:W-:Y:S01]  /*5090*/  IMAD R115, R115, R116, RZ ;  /* 0x0000007473737224 */ /* 0x000fe200078e02ff */
[----:B------:R-:W-:-:S02]  /*50a0*/  IADD3 R78, P4, PT, R117, R6, RZ ;  /* 0x00000006754e7210 */ /* 0x000fc40007f9e0ff */
[----:B------:R1:W4:Y:S03]  /*50b0*/  @!P6 LDG.E.U8 R108, desc[UR8][R80.64] ;  /* 0x00000008506ce981 */ /* 0x000326000c1e1100 */
[----:B------:R-:W0:Y:S01]  /*50c0*/  LDC R116, c[0x0][0x3a8] ;  /* 0x0000ea00ff747b82 */ /* 0x000e220000000800 */
[-C--:B------:R-:W-:Y:S02]  /*50d0*/  LEA.HI.X.SX32 R79, R117, R7.reuse, 0x1, P4 ;  /* 0x00000007754f7211 */ /* 0x080fe400020f0eff */
[C---:B-1----:R-:W-:Y:S02]  /*50e0*/  IADD3 R80, P4, PT, R115.reuse, R6, RZ ;  /* 0x0000000673507210 */ /* 0x042fe40007f9e0ff */
[----:B------:R-:W-:Y:S02]  /*50f0*/  SHF.R.U32.HI R117, RZ, 0x8, R119 ;  /* 0x00000008ff757819 */ /* 0x000fe40000011677 */
[----:B------:R-:W-:-:S02]  /*5100*/  LEA.HI.X.SX32 R81, R115, R7, 0x1, P4 ;  /* 0x0000000773517211 */ /* 0x000fc400020f0eff */
[--C-:B------:R-:W-:Y:S02]  /*5110*/  SHF.R.U32.HI R115, RZ, 0x8, R119.reuse ;  /* 0x00000008ff737819 */ /* 0x100fe40000011677 */
[----:B------:R-:W-:Y:S02]  /*5120*/  SHF.R.U32.HI R119, RZ, 0x8, R119 ;  /* 0x00000008ff777819 */ /* 0x000fe40000011677 */
[----:B------:R-:W-:Y:S02]  /*5130*/  LOP3.LUT R87, R87, 0x7e, RZ, 0xfc, !PT ;  /* 0x0000007e57577812 */ /* 0x000fe400078efcff */
[----:B------:R-:W-:Y:S02]  /*5140*/  SGXT.U32 R115, R115, 0x1 ;  /* 0x000000017373781a */ /* 0x000fe40000000000 */
[----:B------:R-:W-:Y:S02]  /*5150*/  SGXT.U32 R117, R117, 0x1 ;  /* 0x000000017575781a */ /* 0x000fe40000000000 */
[----:B------:R-:W-:-:S02]  /*5160*/  SGXT.U32 R119, R119, 0x1 ;  /* 0x000000017777781a */ /* 0x000fc40000000000 */
[----:B------:R-:W-:Y:S02]  /*5170*/  ISETP.GE.AND P6, PT, R87, UR7, PT ;  /* 0x0000000757007c0c */ /* 0x000fe4000bfc6270 */
[----:B------:R-:W-:Y:S02]  /*5180*/  LOP3.LUT R115, R115, 0x7e, RZ, 0xfc, !PT ;  /* 0x0000007e73737812 */ /* 0x000fe400078efcff */
[----:B------:R-:W-:Y:S02]  /*5190*/  LOP3.LUT R119, R119, 0x5e, RZ, 0xfc, !PT ;  /* 0x0000005e77777812 */ /* 0x000fe400078efcff */
[----:B------:R-:W-:Y:S02]  /*51a0*/  LOP3.LUT R117, R117, 0x6e, RZ, 0xfc, !PT ;  /* 0x0000006e75757812 */ /* 0x000fe400078efcff */
[----:B------:R-:W-:Y:S02]  /*51b0*/  PRMT R87, RZ, 0x7610, R87 ;  /* 0x00007610ff577816 */ /* 0x000fe40000000057 */
[----:B------:R-:W-:-:S02]  /*51c0*/  PRMT R109, RZ, 0x7610, R109 ;  /* 0x00007610ff6d7816 */ /* 0x000fc4000000006d */
[----:B------:R-:W-:Y:S01]  /*51d0*/  PRMT R110, RZ, 0x7610, R110 ;  /* 0x00007610ff6e7816 */ /* 0x000fe2000000006e */
[----:B------:R-:W-:Y:S01]  /*51e0*/  IMAD R119, R119, R120, RZ ;  /* 0x0000007877777224 */ /* 0x000fe200078e02ff */
[----:B------:R1:W4:Y:S01]  /*51f0*/  @!P3 LDG.E.U8 R87, desc[UR8][R78.64] ;  /* 0x000000084e57b981 */ /* 0x000322000c1e1100 */
[----:B0-----:R-:W-:Y:S02]  /*5200*/  IMAD R117, R117, R118, RZ ;  /* 0x0000007675757224 */ /* 0x001fe400078e02ff */
[----:B------:R-:W-:Y:S01]  /*5210*/  IMAD R115, R115, R116, RZ ;  /* 0x0000007473737224 */ /* 0x000fe200078e02ff */
[----:B------:R0:W4:Y:S04]  /*5220*/  @!P2 LDG.E.U8 R109, desc[UR8][R76.64] ;  /* 0x000000084c6da981 */ /* 0x000128000c1e1100 */
[----:B------:R0:W4:Y:S01]  /*5230*/  @!P0 LDG.E.U8 R110, desc[UR8][R80.64] ;  /* 0x00000008506e8981 */ /* 0x000122000c1e1100 */
[----:B-1----:R-:W-:-:S02]  /*5240*/  IADD3 R78, P2, PT, R117, R6, RZ ;  /* 0x00000006754e7210 */ /* 0x002fc40007f5e0ff */
[-C--:B0-----:R-:W-:Y:S02]  /*5250*/  IADD3 R76, P3, PT, R119, R6.reuse, RZ ;  /* 0x00000006774c7210 */ /* 0x081fe40007f7e0ff */
[----:B------:R-:W-:Y:S02]  /*5260*/  IADD3 R80, P0, PT, R115, R6, RZ ;  /* 0x0000000673507210 */ /* 0x000fe40007f1e0ff */
[----:B------:R-:W-:Y:S02]  /*5270*/  PRMT R111, RZ, 0x7610, R111 ;  /* 0x00007610ff6f7816 */ /* 0x000fe4000000006f */
[----:B------:R-:W-:Y:S02]  /*5280*/  PRMT R112, RZ, 0x7610, R112 ;  /* 0x00007610ff707816 */ /* 0x000fe40000000070 */
[----:B------:R-:W-:Y:S02]  /*5290*/  PRMT R113, RZ, 0x7610, R113 ;  /* 0x00007610ff717816 */ /* 0x000fe40000000071 */
[----:B------:R-:W-:-:S02]  /*52a0*/  LEA.HI.X.SX32 R77, R119, R7, 0x1, P3 ;  /* 0x00000007774d7211 */ /* 0x000fc400018f0eff */
[-C--:B------:R-:W-:Y:S02]  /*52b0*/  LEA.HI.X.SX32 R79, R117, R7.reuse, 0x1, P2 ;  /* 0x00000007754f7211 */ /* 0x080fe400010f0eff */
[----:B------:R-:W-:Y:S01]  /*52c0*/  LEA.HI.X.SX32 R81, R115, R7, 0x1, P0 ;  /* 0x0000000773517211 */ /* 0x000fe200000f0eff */
[----:B------:R0:W4:Y:S04]  /*52d0*/  @!P5 LDG.E.U8 R111, desc[UR8][R76.64] ;  /* 0x000000084c6fd981 */ /* 0x000128000c1e1100 */
[----:B------:R-:W4:Y:S04]  /*52e0*/  @!P1 LDG.E.U8 R112, desc[UR8][R78.64] ;  /* 0x000000084e709981 */ /* 0x000f28000c1e1100 */
[----:B------:R-:W4:Y:S01]  /*52f0*/  @!P6 LDG.E.U8 R113, desc[UR8][R80.64] ;  /* 0x000000085071e981 */ /* 0x000f22000c1e1100 */
[----:B------:R-:W-:Y:S01]  /*5300*/  BAR.SYNC.DEFER_BLOCKING 0x0 ;  /* 0x0000000000007b1d */ /* 0x000fe20000010000 */
[----:B------:R-:W-:-:S02]  /*5310*/  LOP3.LUT P0, RZ, R114, 0x100, RZ, 0xc0, !PT ;  /* 0x0000010072ff7812 */ /* 0x000fc4000780c0ff */
[----:B------:R-:W-:Y:S02]  /*5320*/  LOP3.LUT P1, RZ, R114, 0x100, RZ, 0xc0, !PT ;  /* 0x0000010072ff7812 */ /* 0x000fe4000782c0ff */
[----:B0-----:R-:W-:Y:S02]  /*5330*/  SEL R77, RZ, 0x108, !P0 ;  /* 0x00000108ff4d7807 */ /* 0x001fe40004000000 */
[----:B------:R-:W-:Y:S01]  /*5340*/  SEL R76, RZ, 0x108, !P1 ;  /* 0x00000108ff4c7807 */ /* 0x000fe20004800000 */
[----:B------:R-:W-:Y:S01]  /*5350*/  STL [R1+0x11c], R6 ;  /* 0x00011c0601007387 */ /* 0x000fe20000100800 */
[----:B------:R-:W-:-:S03]  /*5360*/  LOP3.LUT R77, R77, 0xff, R114, 0x78, !PT ;  /* 0x000000ff4d4d7812 */ /* 0x000fc600078e7872 */
[----:B------:R-:W4:Y:S01]  /*5370*/  LDL R122, [R1+0x2c] ;  /* 0x00002c00017a7983 */ /* 0x000f220000100800 */
[----:B------:R-:W-:-:S03]  /*5380*/  LOP3.LUT R76, R76, 0xff, R114, 0x78, !PT ;  /* 0x000000ff4c4c7812 */ /* 0x000fc600078e7872 */
[----:B------:R-:W4:Y:S04]  /*5390*/  LDL R121, [R1+0xc] ;  /* 0x00000c0001797983 */ /* 0x000f280000100800 */
[----:B------:R-:W4:Y:S04]  /*53a0*/  LDL R119, [R1+0x3c] ;  /* 0x00003c0001777983 */ /* 0x000f280000100800 */
[----:B--2---:R0:W-:Y:S04]  /*53b0*/  STS.U8 [R77+UR5+0x3000], R0 ;  /* 0x003000004d007988 */ /* 0x0041e80008000005 */
[----:B------:R1:W-:Y:S04]  /*53c0*/  STS.U8 [R77+UR5+0x2000], R10 ;  /* 0x0020000a4d007988 */ /* 0x0003e80008000005 */
[----:B------:R-:W2:Y:S01]  /*53d0*/  LDL R118, [R1+0x44] ;  /* 0x0000440001767983 */ /* 0x000ea20000100800 */
[----:B0-----:R-:W-:-:S03]  /*53e0*/  LOP3.LUT R0, R76, 0x10, RZ, 0x3c, !PT ;  /* 0x000000104c007812 */ /* 0x001fc600078e3cff */
[----:B------:R-:W2:Y:S01]  /*53f0*/  LDL R120, [R1+0x34] ;  /* 0x0000340001787983 */ /* 0x000ea20000100800 */
[----:B-1----:R-:W-:-:S03]  /*5400*/  LOP3.LUT R10, R76, 0x20, RZ, 0x3c, !PT ;  /* 0x000000204c0a7812 */ /* 0x002fc600078e3cff */
[----:B------:R-:W-:Y:S04]  /*5410*/  STS.U8 [R77+UR5], R92 ;  /* 0x0000005c4d007988 */ /* 0x000fe80008000005 */
[----:B------:R-:W-:Y:S04]  /*5420*/  STS.U8 [R77+UR5+0x1000], R15 ;  /* 0x0010000f4d007988 */ /* 0x000fe80008000005 */
[----:B------:R-:W-:Y:S04]  /*5430*/  STS.U8 [R77+UR5+0x4000], R71 ;  /* 0x004000474d007988 */ /* 0x000fe80008000005 */
[----:B------:R-:W-:Y:S04]  /*5440*/  STS.U8 [R77+UR5+0x5000], R83 ;  /* 0x005000534d007988 */ /* 0x000fe80008000005 */
[----:B------:R-:W-:Y:S04]  /*5450*/  STS.U8 [R77+UR5+0x6000], R95 ;  /* 0x0060005f4d007988 */ /* 0x000fe80008000005 */
[----:B------:R-:W2:Y:S04]  /*5460*/  LDL R117, [R1+0x30] ;  /* 0x0000300001757983 */ /* 0x000ea80000100800 */
[----:B------:R-:W2:Y:S04]  /*5470*/  LDL R116, [R1+0x38] ;  /* 0x0000380001747983 */ /* 0x000ea80000100800 */
[----:B------:R-:W2:Y:S04]  /*5480*/  LDL R115, [R1+0x40] ;  /* 0x0000400001737983 */ /* 0x000ea80000100800 */
[----:B------:R-:W2:Y:S04]  /*5490*/  LDL.LU R6, [R1+0x48] ;  /* 0x0000480001067983 */ /* 0x000ea80000300800 */
[----:B---3--:R-:W-:Y:S04]  /*54a0*/  STS.U8 [R77+UR5+0x7000], R103 ;  /* 0x007000674d007988 */ /* 0x008fe80008000005 */
[----:B------:R-:W-:Y:S04]  /*54b0*/  STS.U8 [R0+UR5+0x200], R90 ;  /* 0x0002005a00007988 */ /* 0x000fe80008000005 */
[----:B------:R-:W-:Y:S04]  /*54c0*/  STS.U8 [R0+UR5+0x1200], R69 ;  /* 0x0012004500007988 */ /* 0x000fe80008000005 */
[----:B------:R-:W-:Y:S04]  /*54d0*/  STS.U8 [R0+UR5+0x2200], R56 ;  /* 0x0022003800007988 */ /* 0x000fe80008000005 */
[----:B------:R-:W-:Y:S04]  /*54e0*/  STS.U8 [R0+UR5+0x3200], R72 ;  /* 0x0032004800007988 */ /* 0x000fe80008000005 */
[----:B------:R-:W-:Y:S04]  /*54f0*/  STS.U8 [R0+UR5+0x4200], R64 ;  /* 0x0042004000007988 */ /* 0x000fe80008000005 */
[----:B------:R-:W-:Y:S04]  /*5500*/  STS.U8 [R0+UR5+0x5200], R85 ;  /* 0x0052005500007988 */ /* 0x000fe80008000005 */
[----:B------:R-:W-:Y:S04]  /*5510*/  STS.U8 [R0+UR5+0x6200], R99 ;  /* 0x0062006300007988 */ /* 0x000fe80008000005 */
[----:B------:R0:W-:Y:S04]  /*5520*/  STS.U8 [R0+UR5+0x7200], R104 ;  /* 0x0072006800007988 */ /* 0x0001e80008000005 */
[----:B------:R-:W-:Y:S04]  /*5530*/  STS.U8 [R10+UR5+0x400], R88 ;  /* 0x000400580a007988 */ /* 0x000fe80008000005 */
[----:B------:R-:W-:Y:S01]  /*5540*/  STS.U8 [R10+UR5+0x1400], R22 ;  /* 0x001400160a007988 */ /* 0x000fe20008000005 */
[----:B0-----:R-:W-:-:S03]  /*5550*/  LOP3.LUT R0, R76, 0x30, RZ, 0x3c, !PT ;  /* 0x000000304c007812 */ /* 0x001fc600078e3cff */
[----:B------:R-:W-:Y:S04]  /*5560*/  STS.U8 [R10+UR5+0x2400], R16 ;  /* 0x002400100a007988 */ /* 0x000fe80008000005 */
[----:B------:R-:W-:Y:S04]  /*5570*/  STS.U8 [R10+UR5+0x3400], R57 ;  /* 0x003400390a007988 */ /* 0x000fe80008000005 */
[----:B------:R-:W-:Y:S04]  /*5580*/  STS.U8 [R10+UR5+0x4400], R70 ;  /* 0x004400460a007988 */ /* 0x000fe80008000005 */
[----:B------:R-:W-:Y:S04]  /*5590*/  STS.U8 [R10+UR5+0x5400], R86 ;  /* 0x005400560a007988 */ /* 0x000fe80008000005 */
[----:B------:R-:W-:Y:S04]  /*55a0*/  STS.U8 [R10+UR5+0x6400], R100 ;  /* 0x006400640a007988 */ /* 0x000fe80008000005 */
[----:B----4-:R0:W-:Y:S04]  /*55b0*/  STS.U8 [R10+UR5+0x7400], R105 ;  /* 0x007400690a007988 */ /* 0x0101e80008000005 */
[----:B------:R-:W-:Y:S01]  /*55c0*/  STS.U8 [R0+UR5+0x600], R84 ;  /* 0x0006005400007988 */ /* 0x000fe20008000005 */
[----:B0-----:R-:W-:-:S02]  /*55d0*/  LOP3.LUT R10, R76, 0x40, RZ, 0x3c, !PT ;  /* 0x000000404c0a7812 */ /* 0x001fc400078e3cff */
[----:B------:R-:W-:Y:S01]  /*55e0*/  LOP3.LUT R76, R76, 0x50, RZ, 0x3c, !PT ;  /* 0x000000504c4c7812 */ /* 0x000fe200078e3cff */
[----:B------:R-:W-:Y:S04]  /*55f0*/  STS.U8 [R0+UR5+0x1600], R75 ;  /* 0x0016004b00007988 */ /* 0x000fe80008000005 */
[----:B------:R-:W-:Y:S04]  /*5600*/  STS.U8 [R0+UR5+0x2600], R74 ;  /* 0x0026004a00007988 */ /* 0x000fe80008000005 */
[----:B------:R-:W-:Y:S04]  /*5610*/  STS.U8 [R0+UR5+0x3600], R73 ;  /* 0x0036004900007988 */ /* 0x000fe80008000005 */
[----:B------:R-:W-:Y:S04]  /*5620*/  STS.U8 [R0+UR5+0x4600], R63 ;  /* 0x0046003f00007988 */ /* 0x000fe80008000005 */
[----:B------:R-:W-:Y:S04]  /*5630*/  STS.U8 [R0+UR5+0x5600], R89 ;  /* 0x0056005900007988 */ /* 0x000fe80008000005 */
[----:B------:R-:W-:Y:S04]  /*5640*/  STS.U8 [R0+UR5+0x6600], R101 ;  /* 0x0066006500007988 */ /* 0x000fe80008000005 */
[----:B------:R-:W-:Y:S04]  /*5650*/  STS.U8 [R0+UR5+0x7600], R107 ;  /* 0x0076006b00007988 */ /* 0x000fe80008000005 */
[----:B------:R0:W-:Y:S04]  /*5660*/  STL [R1+0x110], R7 ;  /* 0x0001100701007387 */ /* 0x0001e80000100800 */
[----:B------:R-:W-:Y:S04]  /*5670*/  STS.U8 [R10+UR5+0x800], R68 ;  /* 0x000800440a007988 */ /* 0x000fe80008000005 */
[----:B------:R-:W-:Y:S04]  /*5680*/  STS.U8 [R10+UR5+0x1800], R67 ;  /* 0x001800430a007988 */ /* 0x000fe80008000005 */
[----:B------:R-:W-:Y:S04]  /*5690*/  STS.U8 [R10+UR5+0x2800], R66 ;  /* 0x002800420a007988 */ /* 0x000fe80008000005 */
[----:B------:R-:W-:Y:S04]  /*56a0*/  STS.U8 [R10+UR5+0x3800], R65 ;  /* 0x003800410a007988 */ /* 0x000fe80008000005 */
[----:B------:R-:W-:Y:S04]  /*56b0*/  STS.U8 [R10+UR5+0x4800], R23 ;  /* 0x004800170a007988 */ /* 0x000fe80008000005 */
[----:B------:R-:W-:Y:S04]  /*56c0*/  STS.U8 [R10+UR5+0x5800], R91 ;  /* 0x0058005b0a007988 */ /* 0x000fe80008000005 */
[----:B------:R-:W-:Y:S04]  /*56d0*/  STS.U8 [R10+UR5+0x6800], R102 ;  /* 0x006800660a007988 */ /* 0x000fe80008000005 */
[----:B0-----:R-:W3:Y:S04]  /*56e0*/  LDL.LU R7, [R1+0x80] ;  /* 0x0000800001077983 */ /* 0x001ee80000300800 */
[----:B------:R-:W-:Y:S04]  /*56f0*/  STS.U8 [R10+UR5+0x7800], R108 ;  /* 0x0078006c0a007988 */ /* 0x000fe80008000005 */
[----:B------:R-:W-:Y:S04]  /*5700*/  STS.U8 [R76+UR5+0xa00], R62 ;  /* 0x000a003e4c007988 */ /* 0x000fe80008000005 */
[----:B------:R-:W-:Y:S04]  /*5710*/  STS.U8 [R76+UR5+0x1a00], R61 ;  /* 0x001a003d4c007988 */ /* 0x000fe80008000005 */
[----:B------:R-:W-:Y:S04]  /*5720*/  STS.U8 [R76+UR5+0x2a00], R60 ;  /* 0x002a003c4c007988 */ /* 0x000fe80008000005 */
[----:B------:R-:W-:Y:S04]  /*5730*/  STS.U8 [R76+UR5+0x3a00], R59 ;  /* 0x003a003b4c007988 */ /* 0x000fe80008000005 */
[----:B------:R-:W-:Y:S04]  /*5740*/  STS.U8 [R76+UR5+0x4a00], R58 ;  /* 0x004a003a4c007988 */ /* 0x000fe80008000005 */
[----:B------:R-:W-:Y:S04]  /*5750*/  STS.U8 [R76+UR5+0x5a00], R93 ;  /* 0x005a005d4c007988 */ /* 0x000fe80008000005 */
[----:B------:R-:W-:Y:S04]  /*5760*/  STS.U8 [R76+UR5+0x6a00], R106 ;  /* 0x006a006a4c007988 */ /* 0x000fe80008000005 */
[----:B-----5:R-:W-:Y:S04]  /*5770*/  STL [R1+0x108], R9 ;  /* 0x0001080901007387 */ /* 0x020fe80000100800 */
        /* <DEDUP_REMOVED lines=9> */
[----:B0-----:R-:W4:Y:S04]  /*5810*/  LDL.LU R9, [R1+0xc0] ;  /* 0x0000c00001097983 */ /* 0x001f280000300800 */
[----:B------:R-:W3:Y:S04]  /*5820*/  LDL R22, [R1+0x4c] ;  /* 0x00004c0001167983 */ /* 0x000ee80000100800 */
[----:B------:R-:W4:Y:S04]  /*5830*/  LDL R67, [R1+0x7c] ;  /* 0x00007c0001437983 */ /* 0x000f280000100800 */
[----:B------:R-:W4:Y:S04]  /*5840*/  LDL R68, [R1+0x74] ;  /* 0x0000740001447983 */ /* 0x000f280000100800 */
[----:B------:R-:W4:Y:S04]  /*5850*/  LDL R66, [R1+0x64] ;  /* 0x0000640001427983 */ /* 0x000f280000100800 */
[----:B------:R-:W4:Y:S04]  /*5860*/  LDL R59, [R1+0x78] ;  /* 0x00007800013b7983 */ /* 0x000f280000100800 */
        /* <DEDUP_REMOVED lines=8> */
[----:B------:R0:W-:Y:S01]  /*58f0*/  STL [R1+0x10c], R3 ;  /* 0x00010c0301007387 */ /* 0x0001e20000100800 */
[----:B------:R-:W-:Y:S06]  /*5900*/  BAR.SYNC.DEFER_BLOCKING 0x0 ;  /* 0x0000000000007b1d */ /* 0x000fec0000010000 */
[----:B0-----:R-:W4:Y:S04]  /*5910*/  LDL.LU R3, [R1+0xb8] ;  /* 0x0000b80001037983 */ /* 0x001f280000300800 */
[----:B------:R-:W4:Y:S04]  /*5920*/  LDL R58, [R1+0x84] ;  /* 0x00008400013a7983 */ /* 0x000f280000100800 */
[----:B------:R-:W4:Y:S01]  /*5930*/  LDL R21, [R1+0xb4] ;  /* 0x0000b40001157983 */ /* 0x000f220000100800 */
[----:B------:R-:W-:-:S02]  /*5940*/  LOP3.LUT R78, R114, 0x7f, RZ, 0xc0, !PT ;  /* 0x0000007f724e7812 */ /* 0x000fc400078ec0ff */
[----:B------:R-:W-:Y:S01]  /*5950*/  IADD3 R10, P1, PT, R8, R122, RZ ;  /* 0x0000007a080a7210 */ /* 0x000fe20007f3e0ff */
[----:B------:R-:W4:Y:S01]  /*5960*/  LDL R57, [R1+0xac] ;  /* 0x0000ac0001397983 */ /* 0x000f220000100800 */
[----:B------:R-:W-:Y:S02]  /*5970*/  ISETP.GE.AND P0, PT, R78, UR7, PT ;  /* 0x000000074e007c0c */ /* 0x000fe4000bf06270 */
[----:B------:R-:W-:Y:S01]  /*5980*/  SHF.R.S32.HI R0, RZ, 0x1f, R8 ;  /* 0x0000001fff007819 */ /* 0x000fe20000011408 */
[----:B------:R-:W4:Y:S01]  /*5990*/  LDL R56, [R1+0x8c] ;  /* 0x00008c0001387983 */ /* 0x000f220000100800 */
[----:B------:R-:W-:-:S03]  /*59a0*/  PRMT R16, RZ, 0x7610, R16 ;  /* 0x00007610ff107816 */ /* 0x000fc60000000010 */
[----:B------:R-:W-:Y:S01]  /*59b0*/  IMAD.X R11, R0, 0x1, R121, P1 ;  /* 0x00000001000b7824 */ /* 0x000fe200008e0679 */
[C---:B--2---:R-:W-:Y:S01]  /*59c0*/  IADD3 R14, P3, PT, R8.reuse, R118, RZ ;  /* 0x00000076080e7210 */ /* 0x044fe20007f7e0ff */
[----:B------:R-:W2:Y:S04]  /*59d0*/  LDL R23, [R1+0xb0] ;  /* 0x0000b00001177983 */ /* 0x000ea80000100800 */
[----:B------:R0:W2:Y:S01]  /*59e0*/  @!P0 LDG.E.U8 R16, desc[UR8][R10.64] ;  /* 0x000000080a108981 */ /* 0x0000a2000c1e1100 */
[----:B------:R-:W-:Y:S02]  /*59f0*/  PRMT R18, RZ, 0x7610, R18 ;  /* 0x00007610ff127816 */ /* 0x000fe40000000012 */
[----:B------:R-:W-:Y:S01]  /*5a00*/  IADD3 R12, P1, PT, R8, R120, RZ ;  /* 0x00000078080c7210 */ /* 0x000fe20007f3e0ff */
[----:B------:R-:W-:Y:S01]  /*5a10*/  IMAD.X R15, R0, 0x1, R115, P3 ;  /* 0x00000001000f7824 */ /* 0x000fe200018e0673 */
[----:B------:R-:W-:Y:S01]  /*5a20*/  PRMT R19, RZ, 0x7610, R19 ;  /* 0x00007610ff137816 */ /* 0x000fe20000000013 */
[----:B------:R-:W-:Y:S01]  /*5a30*/  LDS.U8 R79, [R4+UR5] ;  /* 0x00000005044f7984 */ /* 0x000fe20008000000 */
[----:B0-----:R-:W-:Y:S01]  /*5a40*/  IADD3 R10, P2, PT, R8, R119, RZ ;  /* 0x00000077080a7210 */ /* 0x001fe20007f5e0ff */
[----:B------:R-:W-:-:S03]  /*5a50*/  IMAD.X R13, R0, 0x1, R117, P1 ;  /* 0x00000001000d7824 */ /* 0x000fc600008e0675 */
[----:B------:R-:W2:Y:S01]  /*5a60*/  @!P0 LDG.E.U8 R19, desc[UR8][R14.64] ;  /* 0x000000080e138981 */ /* 0x000ea2000c1e1100 */
[----:B------:R-:W-:Y:S01]  /*5a70*/  IMAD.X R11, R0, 0x1, R116, P2 ;  /* 0x00000001000b7824 */ /* 0x000fe200010e0674 */
[----:B------:R-:W-:Y:S02]  /*5a80*/  PRMT R20, RZ, 0x7610, R20 ;  /* 0x00007610ff147816 */ /* 0x000fe40000000014 */
[----:B------:R-:W0:Y:S04]  /*5a90*/  LDS.U8 R88, [R4+UR5+0x108] ;  /* 0x0001080504587984 */ /* 0x000e280008000000 */
[----:B------:R3:W2:Y:S01]  /*5aa0*/  @!P0 LDG.E.U8 R18, desc[UR8][R10.64] ;  /* 0x000000080a128981 */ /* 0x0006a2000c1e1100 */
[----:B------:R-:W-:Y:S02]  /*5ab0*/  PRMT R61, RZ, 0x7610, R61 ;  /* 0x00007610ff3d7816 */ /* 0x000fe4000000003d */
[----:B------:R-:W-:Y:S01]  /*5ac0*/  PRMT R62, RZ, 0x7610, R62 ;  /* 0x00007610ff3e7816 */ /* 0x000fe2000000003e */
[----:B------:R-:W-:Y:S01]  /*5ad0*/  LDS.U8 R87, [R4+UR5+0x100] ;  /* 0x0001000504577984 */ /* 0x000fe20008000000 */
[----:B------:R-:W-:-:S02]  /*5ae0*/  PRMT R17, RZ, 0x7610, R17 ;  /* 0x00007610ff117816 */ /* 0x000fc40000000011 */
[----:B------:R-:W-:Y:S01]  /*5af0*/  PRMT R60, RZ, 0x7610, R60 ;  /* 0x00007610ff3c7816 */ /* 0x000fe2000000003c */
[----:B------:R-:W-:Y:S04]  /*5b00*/  LDS.U8 R86, [R4+UR5+0x1108] ;  /* 0x0011080504567984 */ /* 0x000fe80008000000 */
[----:B------:R1:W2:Y:S01]  /*5b10*/  @!P0 LDG.E.U8 R17, desc[UR8][R12.64] ;  /* 0x000000080c118981 */ /* 0x0002a2000c1e1100 */
[----:B------:R-:W-:Y:S02]  /*5b20*/  PRMT R63, RZ, 0x7610, R63 ;  /* 0x00007610ff3f7816 */ /* 0x000fe4000000003f */
[----:B------:R-:W-:Y:S01]  /*5b30*/  PRMT R64, RZ, 0x7610, R64 ;  /* 0x00007610ff407816 */ /* 0x000fe20000000040 */
[----:B------:R-:W-:Y:S01]  /*5b40*/  LDS.U8 R85, [R4+UR5+0x1100] ;  /* 0x0011000504557984 */ /* 0x000fe20008000000 */
[----:B------:R-:W-:-:S02]  /*5b50*/  PRMT R65, RZ, 0x7610, R65 ;  /* 0x00007610ff417816 */ /* 0x000fc40000000041 */
[----:B------:R-:W-:Y:S01]  /*5b60*/  PRMT R74, RZ, 0x7610, R74 ;  /* 0x00007610ff4a7816 */ /* 0x000fe2000000004a */
[----:B------:R-:W-:Y:S01]  /*5b70*/  LDS.U8 R84, [R4+UR5+0x188] ;  /* 0x0001880504547984 */ /* 0x000fe20008000000 */
[----:B------:R-:W-:Y:S02]  /*5b80*/  PRMT R75, RZ, 0x7610, R75 ;  /* 0x00007610ff4b7816 */ /* 0x000fe4000000004b */
[----:B------:R-:W-:Y:S01]  /*5b90*/  PRMT R76, RZ, 0x7610, R76 ;  /* 0x00007610ff4c7816 */ /* 0x000fe2000000004c */
[----:B------:R-:W-:Y:S01]  /*5ba0*/  LDS.U8 R83, [R4+UR5+0x180] ;  /* 0x0001800504537984 */ /* 0x000fe20008000000 */
[----:B------:R-:W-:Y:S02]  /*5bb0*/  PRMT R77, RZ, 0x7610, R77 ;  /* 0x00007610ff4d7816 */ /* 0x000fe4000000004d */
[----:B------:R-:W-:Y:S01]  /*5bc0*/  PRMT R78, RZ, 0x7610, R78 ;  /* 0x00007610ff4e7816 */ /* 0x000fe2000000004e */
[----:B------:R-:W-:Y:S04]  /*5bd0*/  LDS.U8 R82, [R4+UR5+0x1188] ;  /* 0x0011880504527984 */ /* 0x000fe80008000000 */
[----:B------:R-:W-:Y:S01]  /*5be0*/  LDS.U8 R81, [R4+UR5+0x1180] ;  /* 0x0011800504517984 */ /* 0x000fe20008000000 */
[----:B------:R-:W-:-:S03]  /*5bf0*/  LOP3.LUT R125, R114, 0x180, RZ, 0xc0, !PT ;  /* 0x00000180727d7812 */ /* 0x000fc600078ec0ff */
[----:B------:R-:W-:Y:S04]  /*5c00*/  LDS.U8 R89, [R4+UR5+0x2000] ;  /* 0x0020000504597984 */ /* 0x000fe80008000000 */
        /* <DEDUP_REMOVED lines=20> */
[----:B------:R-:W-:Y:S01]  /*5d50*/  LDS.U8 R108, [R4+UR5+0x5180] ;  /* 0x00518005046c7984 */ /* 0x000fe20008000000 */
[----:B---3--:R-:W-:-:S03]  /*5d60*/  IADD3 R10, P1, PT, R8, R22, RZ ;  /* 0x00000016080a7210 */ /* 0x008fc60007f3e0ff */
[----:B------:R-:W3:Y:S01]  /*5d70*/  LDL R22, [R1+0xc4] ;  /* 0x0000c40001167983 */ /* 0x000ee20000100800 */
[----:B----4-:R-:W-:Y:S01]  /*5d80*/  IADD3 R14, P3, PT, R8, R67, RZ ;  /* 0x00000043080e7210 */ /* 0x010fe20007f7e0ff */
[C---:B------:R-:W-:Y:S02]  /*5d90*/  IMAD.X R11, R0.reuse, 0x1, R6, P1 ;  /* 0x00000001000b7824 */ /* 0x040fe400008e0606 */
[----:B------:R-:W-:Y:S04]  /*5da0*/  STL [R1+0x120], R6 ;  /* 0x0001200601007387 */ /* 0x000fe80000100800 */
[----:B------:R4:W3:Y:S01]  /*5db0*/  @!P0 LDG.E.U8 R20, desc[UR8][R10.64] ;  /* 0x000000080a148981 */ /* 0x0008e2000c1e1100 */
[----:B------:R-:W-:Y:S01]  /*5dc0*/  IMAD.X R15, R0, 0x1, R59, P3 ;  /* 0x00000001000f7824 */ /* 0x000fe200018e063b */
[----:B-1----:R-:W-:-:S02]  /*5dd0*/  IADD3 R12, P2, PT, R8, R68, RZ ;  /* 0x00000044080c7210 */ /* 0x002fc40007f5e0ff */
[----:B------:R-:W-:Y:S04]  /*5de0*/  LDS.U8 R59, [R4+UR5+0x1088] ;  /* 0x00108805043b7984 */ /* 0x000fe80008000000 */
[----:B------:R1:W3:Y:S01]  /*5df0*/  @!P0 LDG.E.U8 R61, desc[UR8][R14.64] ;  /* 0x000000080e3d8981 */ /* 0x0002e2000c1e1100 */
[----:B----4-:R-:W-:Y:S01]  /*5e00*/  IADD3 R10, P1, PT, R8, R58, RZ ;  /* 0x0000003a080a7210 */ /* 0x010fe20007f3e0ff */
[----:B------:R-:W-:Y:S02]  /*5e10*/  IMAD.X R13, R0, 0x1, R66, P2 ;  /* 0x00000001000d7824 */ /* 0x000fe400010e0642 */
[----:B------:R-:W-:Y:S01]  /*5e20*/  LDS.U8 R58, [R4+UR5+0x1080] ;  /* 0x00108005043a7984 */ /* 0x000fe20008000000 */
[----:B-1----:R-:W-:Y:S01]  /*5e30*/  IADD3 R14, P3, PT, R8, R21, RZ ;  /* 0x00000015080e7210 */ /* 0x002fe20007f7e0ff */
[----:B------:R-:W-:-:S02]  /*5e40*/  IMAD.X R11, R0, 0x1, R7, P1 ;  /* 0x00000001000b7824 */ /* 0x000fc400008e0607 */
[----:B------:R-:W4:Y:S04]  /*5e50*/  LDL R21, [R1+0x4] ;  /* 0x0000040001157983 */ /* 0x000f280000100800 */
[----:B------:R1:W-:Y:S04]  /*5e60*/  STL [R1+0x118], R7 ;  /* 0x0001180701007387 */ /* 0x0003e80000100800 */
[----:B------:R-:W3:Y:S04]  /*5e70*/  @!P0 LDG.E.U8 R62, desc[UR8][R10.64] ;  /* 0x000000080a3e8981 */ /* 0x000ee8000c1e1100 */
[----:B------:R0:W3:Y:S04]  /*5e80*/  @!P0 LDG.E.U8 R60, desc[UR8][R12.64] ;  /* 0x000000080c3c8981 */ /* 0x0000e8000c1e1100 */
[----:B-1----:R-:W3:Y:S01]  /*5e90*/  LDL.LU R7, [R1+0xbc] ;  /* 0x0000bc0001077983 */ /* 0x002ee20000300800 */
[----:B--2---:R-:W-:-:S03]  /*5ea0*/  IMAD.X R15, R0, 0x1, R23, P3 ;  /* 0x00000001000f7824 */ /* 0x004fc600018e0617 */
[----:B------:R-:W-:Y:S01]  /*5eb0*/  LDS.U8 R23, [R4+UR5+0x1008] ;  /* 0x0010080504177984 */ /* 0x000fe20008000000 */
[----:B0-----:R-:W-:-:S03]  /*5ec0*/  IADD3 R12, P2, PT, R8, R57, RZ ;  /* 0x00000039080c7210 */ /* 0x001fc60007f5e0ff */
[----:B------:R-:W2:Y:S02]  /*5ed0*/  @!P0 LDG.E.U8 R64, desc[UR8][R14.64] ;  /* 0x000000080e408981 */ /* 0x000ea4000c1e1100 */
[----:B------:R-:W-:Y:S02]  /*5ee0*/  IMAD.X R13, R0, 0x1, R56, P2 ;  /* 0x00000001000d7824 */ /* 0x000fe400010e0638 */
[----:B------:R-:W-:Y:S04]  /*5ef0*/  LDS.U8 R57, [R4+UR5+0x88] ;  /* 0x0000880504397984 */ /* 0x000fe80008000000 */
[----:B------:R0:W2:Y:S01]  /*5f00*/  @!P0 LDG.E.U8 R63, desc[UR8][R12.64] ;  /* 0x000000080c3f8981 */ /* 0x0000a2000c1e1100 */
[----:B---3--:R-:W-:-:S03]  /*5f10*/  IADD3 R10, P1, PT, R8, R7, RZ ;  /* 0x00000007080a7210 */ /* 0x008fc60007f3e0ff */
[----:B------:R1:W-:Y:S02]  /*5f20*/  STL [R1+0x124], R7 ;  /* 0x0001240701007387 */ /* 0x0003e40000100800 */
[----:B------:R-:W-:Y:S01]  /*5f30*/  IMAD.X R11, R0, 0x1, R3, P1 ;  /* 0x00000001000b7824 */ /* 0x000fe200008e0603 */
[C---:B0-----:R-:W-:Y:S01]  /*5f40*/  IADD3 R12, P2, PT, R8.reuse, R22, RZ ;  /* 0x00000016080c7210 */ /* 0x041fe20007f5e0ff */
[----:B------:R-:W-:Y:S04]  /*5f50*/  LDS.U8 R56, [R4+UR5+0x80] ;  /* 0x0000800504387984 */ /* 0x000fe80008000000 */
[----:B-1----:R-:W3:Y:S04]  /*5f60*/  LDL.LU R7, [R1+0x5c] ;  /* 0x00005c0001077983 */ /* 0x002ee80000300800 */
[----:B------:R-:W2:Y:S04]  /*5f70*/  LDL.LU R6, [R1] ;  /* 0x0000000001067983 */ /* 0x000ea80000300800 */
[----:B------:R-:W-:Y:S04]  /*5f80*/  STL [R1+0x128], R124 ;  /* 0x0001287c01007387 */ /* 0x000fe80000100800 */
[----:B------:R0:W-:Y:S01]  /*5f90*/  STL [R1+0x114], R3 ;  /* 0x0001140301007387 */ /* 0x0001e20000100800 */
[----:B------:R-:W-:-:S03]  /*5fa0*/  IADD3 R14, P3, PT, R8, R124, RZ ;  /* 0x0000007c080e7210 */ /* 0x000fc60007f7e0ff */
[----:B------:R-:W2:Y:S04]  /*5fb0*/  @!P0 LDG.E.U8 R65, desc[UR8][R10.64] ;  /* 0x000000080a418981 */ /* 0x000ea8000c1e1100 */
[----:B------:R-:W1:Y:S04]  /*5fc0*/  LDS.U8 R22, [R4+UR5+0x1000] ;  /* 0x0010000504167984 */ /* 0x000e680008000000 */
[----:B0-----:R-:W2:Y:S01]  /*5fd0*/  LDL.LU R3, [R1+0x50] ;  /* 0x0000500001037983 */ /* 0x001ea20000300800 */
[C---:B------:R-:W-:Y:S02]  /*5fe0*/  IMAD.X R13, R0.reuse, 0x1, R9, P2 ;  /* 0x00000001000d7824 */ /* 0x040fe400010e0609 */
[----:B------:R-:W-:Y:S01]  /*5ff0*/  IMAD.X R15, R0, 0x1, R98, P3 ;  /* 0x00000001000f7824 */ /* 0x000fe200018e0662 */
[----:B------:R-:W-:-:S02]  /*6000*/  LOP3.LUT R124, R4, 0x210, RZ, 0x3c, !PT ;  /* 0x00000210047c7812 */ /* 0x000fc400078e3cff */
[----:B------:R4:W2:Y:S04]  /*6010*/  @!P0 LDG.E.U8 R74, desc[UR8][R12.64] ;  /* 0x000000080c4a8981 */ /* 0x0008a8000c1e1100 */
[----:B------:R0:W2:Y:S04]  /*6020*/  @!P0 LDG.E.U8 R75, desc[UR8][R14.64] ;  /* 0x000000080e4b8981 */ /* 0x0000a8000c1e1100 */
[----:B------:R-:W-:Y:S01]  /*6030*/  STL [R1+0x12c], R9 ;  /* 0x00012c0901007387 */ /* 0x000fe20000100800 */
[----:B----4-:R-:W-:-:S03]  /*6040*/  IADD3 R12, P1, PT, R8, R21, RZ ;  /* 0x00000015080c7210 */ /* 0x010fc60007f3e0ff */
[----:B------:R-:W-:Y:S01]  /*6050*/  LDS.U8 R67, [R124+UR5+0x1088] ;  /* 0x001088057c437984 */ /* 0x000fe20008000000 */
[----:B0-----:R-:W-:-:S03]  /*6060*/  IADD3 R14, P3, PT, R8, R97, RZ ;  /* 0x00000061080e7210 */ /* 0x001fc60007f7e0ff */
[----:B------:R-:W-:Y:S02]  /*6070*/  STL [R1+0x130], R98 ;  /* 0x0001306201007387 */ /* 0x000fe40000100800 */
[----:B------:R-:W-:Y:S02]  /*6080*/  IMAD.X R15, R0, 0x1, R96, P3 ;  /* 0x00000001000f7824 */ /* 0x000fe400018e0660 */
[----:B------:R-:W0:Y:S04]  /*6090*/  LDS.U8 R21, [R4+UR5+0x8] ;  /* 0x0000080504157984 */ /* 0x000e280008000000 */
[----:B------:R-:W4:Y:S04]  /*60a0*/  @!P0 LDG.E.U8 R78, desc[UR8][R14.64] ;  /* 0x000000080e4e8981 */ /* 0x000f28000c1e1100 */
[----:B------:R-:W-:Y:S01]  /*60b0*/  LDS.U8 R71, [R124+UR5+0x1008] ;  /* 0x001008057c477984 */ /* 0x000fe20008000000 */
[----:B------:R-:W-:Y:S01]  /*60c0*/  SHF.R.U32.HI R125, RZ, 0x3, R125 ;  /* 0x00000003ff7d7819 */ /* 0x000fe2000001167d */
[----:B------:R-:W-:-:S02]  /*60d0*/  IMAD R79, R88, 0x100, R79 ;  /* 0x00000100584f7824 */ /* 0x000fc400078e024f */
[----:B-1----:R-:W-:Y:S01]  /*60e0*/  IMAD R22, R86, 0x100, R22 ;  /* 0x0000010056167824 */ /* 0x002fe200078e0216 */
[----:B------:R-:W-:Y:S01]  /*60f0*/  LDS.U8 R68, [R124+UR5] ;  /* 0x000000057c447984 */ /* 0x000fe20008000000 */
[----:B------:R-:W-:Y:S02]  /*6100*/  IMAD R23, R85, 0x100, R23 ;  /* 0x0000010055177824 */ /* 0x000fe400078e0217 */
[----:B------:R-:W-:Y:S01]  /*6110*/  IMAD R56, R84, 0x100, R56 ;  /* 0x0000010054387824 */ /* 0x000fe200078e0238 */
[----:B------:R-:W-:Y:S01]  /*6120*/  LDS.U8 R80, [R124+UR5+0x108] ;  /* 0x000108057c507984 */ /* 0x000fe20008000000 */
[----:B------:R-:W-:Y:S02]  /*6130*/  IMAD R57, R83, 0x100, R57 ;  /* 0x0000010053397824 */ /* 0x000fe400078e0239 */
[----:B------:R-:W-:Y:S01]  /*6140*/  IMAD R58, R82, 0x100, R58 ;  /* 0x00000100523a7824 */ /* 0x000fe200078e023a */
[----:B------:R-:W-:Y:S01]  /*6150*/  LDS.U8 R69, [R124+UR5+0x8] ;  /* 0x000008057c457984 */ /* 0x000fe20008000000 */
[----:B------:R-:W-:-:S03]  /*6160*/  IMAD R59, R81, 0x100, R59 ;  /* 0x00000100513b7824 */ /* 0x000fc600078e023b */
        /* <DEDUP_REMOVED lines=16> */
[----:B------:R-:W-:Y:S01]  /*6270*/  STL [R1+0x134], R7 ;  /* 0x0001340701007387 */ /* 0x000fe20000100800 */
[----:B--2---:R-:W-:-:S03]  /*6280*/  IMAD.X R13, R0, 0x1, R6, P1 ;  /* 0x00000001000d7824 */ /* 0x004fc600008e0606 */
[----:B------:R-:W-:Y:S04]  /*6290*/  STL [R1+0x13c], R8 ;  /* 0x00013c0801007387 */ /* 0x000fe80000100800 */
[----:B------:R-:W-:Y:S04]  /*62a0*/  STL [R1+0x138], R97 ;  /* 0x0001386101007387 */ /* 0x000fe80000100800 */
[----:B------:R1:W2:Y:S04]  /*62b0*/  @!P0 LDG.E.U8 R77, desc[UR8][R12.64] ;  /* 0x000000080c4d8981 */ /* 0x0002a8000c1e1100 */
[----:B------:R-:W-:Y:S01]  /*62c0*/  LDS.U8 R7, [R4+UR5+0x6188] ;  /* 0x0061880504077984 */ /* 0x000fe20008000000 */
[----:B0-----:R-:W-:Y:S01]  /*62d0*/  IMAD R21, R87, 0x100, R21 ;  /* 0x0000010057157824 */ /* 0x001fe200078e0215 */
[----:B------:R-:W-:-:S02]  /*62e0*/  LOP3.LUT R125, R125, 0x1ff, R114, 0x78, !PT ;  /* 0x000001ff7d7d7812 */ /* 0x000fc400078e7872 */
[----:B------:R-:W-:Y:S01]  /*62f0*/  LDS.U8 R88, [R4+UR5+0x2108] ;  /* 0x0021080504587984 */ /* 0x000fe20008000000 */
[----:B------:R-:W-:-:S03]  /*6300*/  IMAD.X R11, R0, 0x1, R3, P2 ;  /* 0x00000001000b7824 */ /* 0x000fc600010e0603 */
[----:B------:R-:W-:Y:S04]  /*6310*/  STL [R1+0x140], R3 ;  /* 0x0001400301007387 */ /* 0x000fe80000100800 */
[----:B------:R-:W0:Y:S04]  /*6320*/  LDS.U8 R0, [R124+UR5+0x1180] ;  /* 0x001180057c007984 */ /* 0x000e280008000000 */
[----:B------:R-:W3:Y:S04]  /*6330*/  LDS.U8 R3, [R4+UR5+0x6000] ;  /* 0x0060000504037984 */ /* 0x000ee80008000000 */
[----:B------:R-:W-:Y:S04]  /*6340*/  STL [R1+0x144], R6 ;  /* 0x0001440601007387 */ /* 0x000fe80000100800 */
[----:B------:R-:W-:Y:S04]  /*6350*/  STL [R1+0x148], R96 ;  /* 0x0001486001007387 */ /* 0x000fe80000100800 */
[----:B------:R-:W-:Y:S04]  /*6360*/  LDS.U8 R6, [R4+UR5+0x6008] ;  /* 0x0060080504067984 */ /* 0x000fe80008000000 */
[----:B------:R0:W2:Y:S04]  /*6370*/  @!P0 LDG.E.U8 R76, desc[UR8][R10.64] ;  /* 0x000000080a4c8981 */ /* 0x0000a8000c1e1100 */
[----:B------:R-:W-:Y:S04]  /*6380*/  LDS.U8 R96, [R124+UR5+0x7100] ;  /* 0x007100057c607984 */ /* 0x000fe80008000000 */
[----:B-1----:R-:W-:Y:S04]  /*6390*/  LDS.U8 R13, [R124+UR5+0x1100] ;  /* 0x001100057c0d7984 */ /* 0x002fe80008000000 */
[----:B------:R-:W-:Y:S04]  /*63a0*/  LDS.U8 R87, [R4+UR5+0x2008] ;  /* 0x0020080504577984 */ /* 0x000fe80008000000 */
[----:B------:R-:W-:Y:S01]  /*63b0*/  LDS.U8 R86, [R4+UR5+0x2100] ;  /* 0x0021000504567984 */ /* 0x000fe20008000000 */
[----:B0-----:R-:W-:-:S03]  /*63c0*/  IMAD R67, R0, 0x100, R67 ;  /* 0x0000010000437824 */ /* 0x001fc600078e0243 */
[----:B------:R-:W-:Y:S04]  /*63d0*/  LDS.U8 R85, [R4+UR5+0x3000] ;  /* 0x0030000504557984 */ /* 0x000fe80008000000 */
[----:B------:R-:W0:Y:S04]  /*63e0*/  LDS.U8 R0, [R4+UR5+0x6108] ;  /* 0x0061080504007984 */ /* 0x000e280008000000 */
[----:B---3--:R-:W-:Y:S04]  /*63f0*/  STL [R1+0xa8], R3 ;  /* 0x0000a80301007387 */ /* 0x008fe80000100800 */
[----:B------:R-:W1:Y:S04]  /*6400*/  LDS.U8 R3, [R4+UR5+0x6100] ;  /* 0x0061000504037984 */ /* 0x000e680008000000 */
[----:B------:R-:W-:Y:S04]  /*6410*/  LDS.U8 R84, [R4+UR5+0x3108] ;  /* 0x0031080504547984 */ /* 0x000fe80008000000 */
[----:B------:R-:W-:Y:S04]  /*6420*/  LDS.U8 R83, [R4+UR5+0x3008] ;  /* 0x0030080504537984 */ /* 0x000fe80008000000 */
[----:B------:R-:W-:Y:S04]  /*6430*/  LDS.U8 R82, [R4+UR5+0x3100] ;  /* 0x0031000504527984 */ /* 0x000fe80008000000 */
[----:B------:R-:W-:Y:S04]  /*6440*/  LDS.U8 R114, [R4+UR5+0x5100] ;  /* 0x0051000504727984 */ /* 0x000fe80008000000 */
[----:B------:R-:W-:Y:S04]  /*6450*/  LDS.U8 R81, [R4+UR5+0x3088] ;  /* 0x0030880504517984 */ /* 0x000fe80008000000 */
[----:B------:R-:W-:Y:S04]  /*6460*/  LDS.U8 R15, [R124+UR5+0x100] ;  /* 0x000100057c0f7984 */ /* 0x000fe80008000000 */
[----:B------:R-:W-:Y:S04]  /*6470*/  LDS.U8 R14, [R124+UR5+0x1108] ;  /* 0x001108057c0e7984 */ /* 0x000fe80008000000 */
[----:B0-----:R-:W-:Y:S04]  /*6480*/  STL [R1+0xa4], R0 ;  /* 0x0000a40001007387 */ /* 0x001fe80000100800 */
[----:B------:R-:W0:Y:S04]  /*6490*/  LDS.U8 R0, [R4+UR5+0x7000] ;  /* 0x0070000504007984 */ /* 0x000e280008000000 */
[----:B------:R-:W-:Y:S04]  /*64a0*/  STL [R1+0xa0], R6 ;  /* 0x0000a00601007387 */ /* 0x000fe80000100800 */
[----:B------:R-:W3:Y:S04]  /*64b0*/  LDS.U8 R6, [R4+UR5+0x7108] ;  /* 0x0071080504067984 */ /* 0x000ee80008000000 */
[----:B-1----:R-:W-:Y:S04]  /*64c0*/  STL [R1+0x9c], R3 ;  /* 0x00009c0301007387 */ /* 0x002fe80000100800 */
[----:B------:R-:W1:Y:S04]  /*64d0*/  LDS.U8 R3, [R4+UR5+0x7008] ;  /* 0x0070080504037984 */ /* 0x000e680008000000 */
[----:B------:R-:W-:Y:S04]  /*64e0*/  LDS.U8 R12, [R124+UR5+0x188] ;  /* 0x000188057c0c7984 */ /* 0x000fe80008000000 */
[----:B------:R-:W-:Y:S04]  /*64f0*/  LDS.U8 R11, [R124+UR5+0x180] ;  /* 0x000180057c0b7984 */ /* 0x000fe80008000000 */
[----:B------:R-:W-:Y:S01]  /*6500*/  LDS.U8 R10, [R124+UR5+0x1188] ;  /* 0x001188057c0a7984 */ /* 0x000fe20008000000 */
[----:B------:R-:W-:-:S02]  /*6510*/  IMAD R68, R80, 0x100, R68 ;  /* 0x0000010050447824 */ /* 0x000fc400078e0244 */
[----:B------:R-:W-:Y:S01]  /*6520*/  IMAD R71, R13, 0x100, R71 ;  /* 0x000001000d477824 */ /* 0x000fe200078e0247 */
[----:B------:R-:W-:Y:S04]  /*6530*/  LDS.U8 R80, [R124+UR5+0x3080] ;  /* 0x003080057c507984 */ /* 0x000fe80008000000 */
[----:B------:R-:W-:Y:S04]  /*6540*/  LDS.U8 R13, [R4+UR5+0x3180] ;  /* 0x00318005040d7984 */ /* 0x000fe80008000000 */
[----:B0-----:R-:W-:Y:S04]  /*6550*/  STL [R1+0x98], R0 ;  /* 0x0000980001007387 */ /* 0x001fe80000100800 */
[----:B------:R-:W0:Y:S04]  /*6560*/  LDS.U8 R0, [R4+UR5+0x7100] ;  /* 0x0071000504007984 */ /* 0x000e280008000000 */
[----:B---3--:R-:W-:Y:S04]  /*6570*/  STL [R1+0x94], R6 ;  /* 0x0000940601007387 */ /* 0x008fe80000100800 */
[----:B------:R-:W3:Y:S04]  /*6580*/  LDS.U8 R6, [R124+UR5+0x4000] ;  /* 0x004000057c067984 */ /* 0x000ee80008000000 */
[----:B-1----:R-:W-:Y:S04]  /*6590*/  STL [R1+0x90], R3 ;  /* 0x0000900301007387 */ /* 0x002fe80000100800 */
[----:B------:R-:W1:Y:S04]  /*65a0*/  LDS.U8 R3, [R124+UR5+0x4108] ;  /* 0x004108057c037984 */ /* 0x000e680008000000 */
        /* <DEDUP_REMOVED lines=29> */
[----:B------:R-:W-:Y:S04]  /*6780*/  LDS.U8 R6, [R4+UR5+0x6088] ;  /* 0x0060880504067984 */ /* 0x000fe80008000000 */
[----:B-1----:R-:W-:Y:S04]  /*6790*/  STL [R1+0xe8], R3 ;  /* 0x0000e80301007387 */ /* 0x002fe80000100800 */
[----:B------:R-:W1:Y:S04]  /*67a0*/  LDS.U8 R3, [R4+UR5+0x6080] ;  /* 0x0060800504037984 */ /* 0x000e680008000000 */
[----:B------:R-:W-:Y:S04]  /*67b0*/  STL [R1+0x14c], R96 ;  /* 0x00014c6001007387 */ /* 0x000fe80000100800 */
[----:B------:R-:W-:Y:S04]  /*67c0*/  LDS.U8 R96, [R4+UR5+0x7180] ;  /* 0x0071800504607984 */ /* 0x000fe80008000000 */
[----:B0-----:R-:W-:Y:S01]  /*67d0*/  STL [R1+0xe4], R0 ;  /* 0x0000e40001007387 */ /* 0x001fe20000100800 */
[----:B------:R-:W-:-:S02]  /*67e0*/  IMAD R69, R15, 0x100, R69 ;  /* 0x000001000f457824 */ /* 0x000fc400078e0245 */
[----:B------:R-:W-:Y:S01]  /*67f0*/  IMAD R70, R14, 0x100, R70 ;  /* 0x000001000e467824 */ /* 0x000fe200078e0246 */
[----:B------:R-:W-:Y:S01]  /*6800*/  LDS.U8 R0, [R124+UR5+0x2188] ;  /* 0x002188057c007984 */ /* 0x000fe20008000000 */
[----:B------:R-:W-:Y:S02]  /*6810*/  IMAD R73, R12, 0x100, R73 ;  /* 0x000001000c497824 */ /* 0x000fe400078e0249 */
[----:B------:R-:W-:Y:S01]  /*6820*/  IMAD R72, R11, 0x100, R72 ;  /* 0x000001000b487824 */ /* 0x000fe200078e0248 */
[----:B------:R-:W-:Y:S01]  /*6830*/  LDS.U8 R15, [R124+UR5+0x2180] ;  /* 0x002180057c0f7984 */ /* 0x000fe20008000000 */
[----:B------:R-:W-:-:S03]  /*6840*/  IMAD R66, R10, 0x100, R66 ;  /* 0x000001000a427824 */ /* 0x000fc600078e0242 */
[----:B------:R-:W-:Y:S04]  /*6850*/  LDS.U8 R10, [R124+UR5+0x2088] ;  /* 0x002088057c0a7984 */ /* 0x000fe80008000000 */
[----:B-1----:R-:W-:Y:S04]  /*6860*/  STL [R1+0xe0], R3 ;  /* 0x0000e00301007387 */ /* 0x002fe80000100800 */
[----:B------:R-:W0:Y:S04]  /*6870*/  LDS.U8 R3, [R4+UR5+0x6180] ;  /* 0x0061800504037984 */ /* 0x000e280008000000 */
[----:B------:R-:W-:Y:S04]  /*6880*/  STL [R1+0xdc], R7 ;  /* 0x0000dc0701007387 */ /* 0x000fe80000100800 */
[----:B------:R-:W1:Y:S04]  /*6890*/  LDS.U8 R7, [R4+UR5+0x7080] ;  /* 0x0070800504077984 */ /* 0x000e680008000000 */
[----:B------:R-:W-:Y:S04]  /*68a0*/  STL [R1+0xd8], R6 ;  /* 0x0000d80601007387 */ /* 0x000fe80000100800 */
[----:B------:R-:W3:Y:S04]  /*68b0*/  LDS.U8 R6, [R4+UR5+0x7188] ;  /* 0x0071880504067984 */ /* 0x000ee80008000000 */
[----:B------:R-:W-:Y:S04]  /*68c0*/  LDS.U8 R14, [R124+UR5+0x3188] ;  /* 0x003188057c0e7984 */ /* 0x000fe80008000000 */
[----:B------:R-:W-:Y:S04]  /*68d0*/  LDS.U8 R12, [R124+UR5+0x3088] ;  /* 0x003088057c0c7984 */ /* 0x000fe80008000000 */
[----:B------:R-:W-:Y:S04]  /*68e0*/  LDS.U8 R11, [R124+UR5+0x3180] ;  /* 0x003180057c0b7984 */ /* 0x000fe80008000000 */
[----:B0-----:R-:W-:Y:S04]  /*68f0*/  STL [R1+0xd4], R3 ;  /* 0x0000d40301007387 */ /* 0x001fe80000100800 */
[----:B------:R-:W0:Y:S04]  /*6900*/  LDS.U8 R3, [R4+UR5+0x7088] ;  /* 0x0070880504037984 */ /* 0x000e280008000000 */
[----:B-1----:R-:W-:Y:S04]  /*6910*/  STL [R1+0xd0], R7 ;  /* 0x0000d00701007387 */ /* 0x002fe80000100800 */
[----:B------:R-:W-:Y:S04]  /*6920*/  LDS.U8 R7, [R124+UR5+0x7080] ;  /* 0x007080057c077984 */ /* 0x000fe80008000000 */
[----:B---3--:R-:W-:Y:S04]  /*6930*/  STL [R1+0xcc], R6 ;  /* 0x0000cc0601007387 */ /* 0x008fe80000100800 */
[----:B------:R-:W-:Y:S04]  /*6940*/  STL [R1+0x154], R96 ;  /* 0x0001546001007387 */ /* 0x000fe80000100800 */
[----:B------:R-:W1:Y:S04]  /*6950*/  LDS.U8 R6, [R124+UR5+0x4080] ;  /* 0x004080057c067984 */ /* 0x000e680008000000 */
[----:B------:R-:W-:Y:S04]  /*6960*/  LDS.U8 R96, [R124+UR5+0x5088] ;  /* 0x005088057c607984 */ /* 0x000fe80008000000 */
[----:B0-----:R-:W-:Y:S04]  /*6970*/  STL [R1+0xc8], R3 ;  /* 0x0000c80301007387 */ /* 0x001fe80000100800 */
[----:B------:R-:W-:Y:S04]  /*6980*/  STL [R1+0x150], R4 ;  /* 0x0001500401007387 */ /* 0x000fe80000100800 */
[----:B------:R-:W0:Y:S04]  /*6990*/  LDS.U8 R4, [R124+UR5+0x4188] ;  /* 0x004188057c047984 */ /* 0x000e280008000000 */
        /* <DEDUP_REMOVED lines=8> */
[----:B------:R-:W-:Y:S04]  /*6a20*/  LDS.U8 R6, [R124+UR5+0x6080] ;  /* 0x006080057c067984 */ /* 0x000fe80008000000 */
[----:B0-----:R-:W-:Y:S04]  /*6a30*/  STL [R1+0x58], R4 ;  /* 0x0000580401007387 */ /* 0x001fe80000100800 */
[----:B------:R-:W-:Y:S04]  /*6a40*/  LDS.U8 R4, [R124+UR5+0x5180] ;  /* 0x005180057c047984 */ /* 0x000fe80008000000 */
[----:B---3--:R-:W-:Y:S04]  /*6a50*/  STL [R1+0x54], R3 ;  /* 0x0000540301007387 */ /* 0x008fe80000100800 */
[----:B------:R-:W-:Y:S04]  /*6a60*/  LDS.U8 R3, [R124+UR5+0x6188] ;  /* 0x006188057c037984 */ /* 0x000fe80008000000 */
[----:B------:R-:W-:Y:S01]  /*6a70*/  LDS.U8 R124, [R124+UR5+0x7180] ;  /* 0x007180057c7c7984 */ /* 0x000fe20008000000 */
[----:B------:R-:W-:Y:S06]  /*6a80*/  BAR.SYNC.DEFER_BLOCKING 0x0 ;  /* 0x0000000000007b1d */ /* 0x000fec0000010000 */
[----:B------:R-:W-:Y:S04]  /*6a90*/  STS.U8 [R125+UR5], R74 ;  /* 0x0000004a7d007988 */ /* 0x000fe80008000005 */
[----:B------:R-:W-:Y:S04]  /*6aa0*/  STS.U8 [R125+UR5+0x400], R64 ;  /* 0x000400407d007988 */ /* 0x000fe80008000005 */
[----:B------:R-:W-:Y:S04]  /*6ab0*/  STS.U8 [R125+UR5+0x800], R62 ;  /* 0x0008003e7d007988 */ /* 0x000fe80008000005 */
[----:B------:R-:W-:Y:S04]  /*6ac0*/  STS.U8 [R125+UR5+0xc00], R60 ;  /* 0x000c003c7d007988 */ /* 0x000fe80008000005 */
[----:B------:R0:W-:Y:S04]  /*6ad0*/  STS.U8 [R125+UR5+0x1000], R20 ;  /* 0x001000147d007988 */ /* 0x0001e80008000005 */
[----:B------:R-:W-:Y:S04]  /*6ae0*/  STS.U8 [R125+UR5+0x1400], R18 ;  /* 0x001400127d007988 */ /* 0x000fe80008000005 */
[----:B------:R-:W-:Y:S04]  /*6af0*/  STS.U8 [R125+UR5+0x1800], R16 ;  /* 0x001800107d007988 */ /* 0x000fe80008000005 */
[----:B------:R-:W-:Y:S04]  /*6b00*/  STS.U8 [R125+UR5+0x1c00], R75 ;  /* 0x001c004b7d007988 */ /* 0x000fe80008000005 */
[----:B------:R-:W-:Y:S04]  /*6b10*/  STS.U8 [R2+UR5+0x200], R65 ;  /* 0x0002004102007988 */ /* 0x000fe80008000005 */
[----:B------:R-:W-:Y:S04]  /*6b20*/  STS.U8 [R2+UR5+0x600], R63 ;  /* 0x0006003f02007988 */ /* 0x000fe80008000005 */
[----:B------:R-:W-:Y:S04]  /*6b30*/  STS.U8 [R2+UR5+0xa00], R61 ;  /* 0x000a003d02007988 */ /* 0x000fe80008000005 */
[----:B--2---:R-:W-:Y:S04]  /*6b40*/  STS.U8 [R2+UR5+0xe00], R76 ;  /* 0x000e004c02007988 */ /* 0x004fe80008000005 */
[----:B------:R-:W-:Y:S04]  /*6b50*/  STS.U8 [R2+UR5+0x1200], R19 ;  /* 0x0012001302007988 */ /* 0x000fe80008000005 */
[----:B------:R-:W-:Y:S04]  /*6b60*/  STS.U8 [R2+UR5+0x1600], R17 ;  /* 0x0016001102007988 */ /* 0x000fe80008000005 */
[----:B------:R-:W-:Y:S04]  /*6b70*/  STS.U8 [R2+UR5+0x1a00], R77 ;  /* 0x001a004d02007988 */ /* 0x000fe80008000005 */
[----:B----4-:R-:W-:Y:S01]  /*6b80*/  STS.U8 [R2+UR5+0x1e00], R78 ;  /* 0x001e004e02007988 */ /* 0x010fe20008000005 */
[----:B------:R-:W-:Y:S06]  /*6b90*/  BAR.SYNC.DEFER_BLOCKING 0x0 ;  /* 0x0000000000007b1d */ /* 0x000fec0000010000 */
[----:B------:R-:W1:Y:S01]  /*6ba0*/  LDSM.16.M88.4 R16, [R5+UR5] ;  /* 0x000000050510783b */ /* 0x000e620008000200 */
[----:B0-----:R-:W-:-:S02]  /*6bb0*/  F2FP.F16.E5M2.UNPACK_B R20, R79 ;  /* 0x0000004fff14723e */ /* 0x001fc400020004ff */
[----:B------:R-:W-:Y:S01]  /*6bc0*/  F2FP.F16.E5M2.UNPACK_B R21, R21 ;  /* 0x00000015ff15723e */ /* 0x000fe200020004ff */
[----:B------:R-:W-:Y:S01]  /*6bd0*/  LDSM.16.M88.4 R76, [R5+UR5+0x1800] ;  /* 0x00180005054c783b */ /* 0x000fe20008000200 */
[----:B------:R-:W-:Y:S02]  /*6be0*/  F2FP.F16.E5M2.UNPACK_B R22, R22 ;  /* 0x00000016ff16723e */ /* 0x000fe400020004ff */
[----:B------:R-:W-:Y:S02]  /*6bf0*/  F2FP.F16.E5M2.UNPACK_B R23, R23 ;  /* 0x00000017ff17723e */ /* 0x000fe400020004ff */
[----:B------:R-:W-:Y:S02]  /*6c00*/  F2FP.F16.E5M2.UNPACK_B R56, R56 ;  /* 0x00000038ff38723e */ /* 0x000fe400020004ff */
[----:B------:R-:W-:Y:S02]  /*6c10*/  F2FP.F16.E5M2.UNPACK_B R57, R57 ;  /* 0x00000039ff39723e */ /* 0x000fe400020004ff */
[----:B------:R-:W-:-:S02]  /*6c20*/  F2FP.F16.E5M2.UNPACK_B R58, R58 ;  /* 0x0000003aff3a723e */ /* 0x000fc400020004ff */
[----:B------:R-:W-:Y:S02]  /*6c30*/  F2FP.F16.E5M2.UNPACK_B R59, R59 ;  /* 0x0000003bff3b723e */ /* 0x000fe400020004ff */
[----:B-1----:R-:W-:Y:S02]  /*6c40*/  F2FP.F16.E5M2.UNPACK_B R64, R16 ;  /* 0x00000010ff40723e */ /* 0x002fe400020004ff */
[----:B------:R-:W-:-:S07]  /*6c50*/  F2FP.F16.E5M2.UNPACK_B R65, R17 ;  /* 0x00000011ff41723e */ /* 0x000fce00020004ff */
[-C--:B------:R-:W-:Y:S08]  /*6c60*/  HMMA.16816.F32 R60, R20, R64.reuse, R32 ;  /* 0x00000040143c723c */ /* 0x080ff00000001820 */
[----:B------:R-:W-:Y:S01]  /*6c70*/  HMMA.16816.F32 R32, R56, R64, R28 ;  /* 0x000000403820723c */ /* 0x000fe2000000181c */
[----:B------:R-:W0:Y:S01]  /*6c80*/  LDSM.16.M88.4 R28, [R5+UR5+0x800] ;  /* 0x00080005051c783b */ /* 0x000e220008000200 */
[----:B------:R-:W-:-:S02]  /*6c90*/  F2FP.F16.E5M2.UNPACK_B R64, R73 ;  /* 0x00000049ff40723e */ /* 0x000fc400020004ff */
[----:B------:R-:W-:Y:S02]  /*6ca0*/  F2FP.F16.E5M2.UNPACK_B R65, R72 ;  /* 0x00000048ff41723e */ /* 0x000fe400020004ff */
[----:B------:R-:W1:Y:S01]  /*6cb0*/  LDSM.16.M88.4 R72, [R5+UR5+0x1000] ;  /* 0x001000050548783b */ /* 0x000e620008000200 */
[----:B------:R-:W-:Y:S02]  /*6cc0*/  F2FP.F16.E5M2.UNPACK_B R68, R68 ;  /* 0x00000044ff44723e */ /* 0x000fe400020004ff */
[----:B------:R-:W-:Y:S02]  /*6cd0*/  F2FP.F16.E5M2.UNPACK_B R69, R69 ;  /* 0x00000045ff45723e */ /* 0x000fe400020004ff */
[----:B------:R-:W-:Y:S02]  /*6ce0*/  F2FP.F16.E5M2.UNPACK_B R70, R70 ;  /* 0x00000046ff46723e */ /* 0x000fe400020004ff */
[----:B------:R-:W-:Y:S02]  /*6cf0*/  F2FP.F16.E5M2.UNPACK_B R71, R71 ;  /* 0x00000047ff47723e */ /* 0x000fe400020004ff */
[----:B------:R-:W-:-:S02]  /*6d00*/  F2FP.F16.E5M2.UNPACK_B R66, R66 ;  /* 0x00000042ff42723e */ /* 0x000fc400020004ff */
[----:B------:R-:W-:Y:S02]  /*6d10*/  F2FP.F16.E5M2.UNPACK_B R67, R67 ;  /* 0x00000043ff43723e */ /* 0x000fe400020004ff */
[----:B------:R-:W-:Y:S02]  /*6d20*/  F2FP.F16.E5M2.UNPACK_B R16, R16.H1 ;  /* 0x00000010ff10723e */ /* 0x000fe400030004ff */
[----:B------:R-:W-:-:S07]  /*6d30*/  F2FP.F16.E5M2.UNPACK_B R17, R17.H1 ;  /* 0x00000011ff11723e */ /* 0x000fce00030004ff */
[-C--:B------:R-:W-:Y:S08]  /*6d40*/  HMMA.16816.F32 R60, R68, R16.reuse, R60 ;  /* 0x00000010443c723c */ /* 0x080ff0000000183c */
[----:B------:R-:W-:Y:S01]  /*6d50*/  HMMA.16816.F32 R32, R64, R16, R32 ;  /* 0x000000104020723c */ /* 0x000fe20000001820 */
[----:B0-----:R-:W-:Y:S02]  /*6d60*/  F2FP.F16.E5M2.UNPACK_B R16, R28 ;  /* 0x0000001cff10723e */ /* 0x001fe400020004ff */
[----:B------:R-:W-:-:S07]  /*6d70*/  F2FP.F16.E5M2.UNPACK_B R17, R29 ;  /* 0x0000001dff11723e */ /* 0x000fce00020004ff */
[-C--:B------:R-:W-:Y:S08]  /*6d80*/  HMMA.16816.F32 R40, R20, R16.reuse, R40 ;  /* 0x000000101428723c */ /* 0x080ff00000001828 */
[----:B------:R-:W-:Y:S01]  /*6d90*/  HMMA.16816.F32 R48, R56, R16, R48 ;  /* 0x000000103830723c */ /* 0x000fe20000001830 */
[----:B-1----:R-:W-:Y:S02]  /*6da0*/  F2FP.F16.E5M2.UNPACK_B R16, R72 ;  /* 0x00000048ff10723e */ /* 0x002fe400020004ff */
[----:B------:R-:W-:-:S07]  /*6db0*/  F2FP.F16.E5M2.UNPACK_B R17, R73 ;  /* 0x00000049ff11723e */ /* 0x000fce00020004ff */
[-C--:B------:R-:W-:Y:S08]  /*6dc0*/  HMMA.16816.F32 R36, R20, R16.reuse, R36 ;  /* 0x000000101424723c */ /* 0x080ff00000001824 */
[----:B------:R-:W-:Y:S01]  /*6dd0*/  HMMA.16816.F32 R44, R56, R16, R44 ;  /* 0x00000010382c723c */ /* 0x000fe2000000182c */
[----:B------:R-:W-:Y:S02]  /*6de0*/  F2FP.F16.E5M2.UNPACK_B R16, R76 ;  /* 0x0000004cff10723e */ /* 0x000fe400020004ff */
[----:B------:R-:W-:-:S07]  /*6df0*/  F2FP.F16.E5M2.UNPACK_B R17, R77 ;  /* 0x0000004dff11723e */ /* 0x000fce00020004ff */
[----:B------:R-:W-:Y:S01]  /*6e00*/  HMMA.16816.F32 R20, R20, R16, R52 ;  /* 0x000000101414723c */ /* 0x000fe20000001834 */
[----:B------:R-:W-:Y:S02]  /*6e10*/  F2FP.F16.E5M2.UNPACK_B R28, R28.H1 ;  /* 0x0000001cff1c723e */ /* 0x000fe400030004ff */
[----:B------:R-:W-:Y:S02]  /*6e20*/  F2FP.F16.E5M2.UNPACK_B R29, R29.H1 ;  /* 0x0000001dff1d723e */ /* 0x000fe400030004ff */
[----:B------:R-:W-:Y:S02]  /*6e30*/  F2FP.F16.E5M2.UNPACK_B R72, R72.H1 ;  /* 0x00000048ff48723e */ /* 0x000fe400030004ff */
[----:B------:R-:W-:Y:S02]  /*6e40*/  F2FP.F16.E5M2.UNPACK_B R73, R73.H1 ;  /* 0x00000049ff49723e */ /* 0x000fe400030004ff */
[----:B------:R-:W-:Y:S02]  /*6e50*/  F2FP.F16.E5M2.UNPACK_B R76, R76.H1 ;  /* 0x0000004cff4c723e */ /* 0x000fe400030004ff */
[----:B------:R-:W-:Y:S01]  /*6e60*/  F2FP.F16.E5M2.UNPACK_B R77, R77.H1 ;  /* 0x0000004dff4d723e */ /* 0x000fe200030004ff */
[C---:B------:R-:W-:Y:S08]  /*6e70*/  HMMA.16816.F32 R40, R68.reuse, R28, R40 ;  /* 0x0000001c4428723c */ /* 0x040ff00000001828 */
[C---:B------:R-:W-:Y:S08]  /*6e80*/  HMMA.16816.F32 R36, R68.reuse, R72, R36 ;  /* 0x000000484424723c */ /* 0x040ff00000001824 */
[----:B------:R-:W-:Y:S01]  /*6e90*/  HMMA.16816.F32 R20, R68, R76, R20 ;  /* 0x0000004c4414723c */ /* 0x000fe20000001814 */
[----:B------:R-:W-:-:S02]  /*6ea0*/  IMAD R52, R88, 0x100, R89 ;  /* 0x0000010058347824 */ /* 0x000fc400078e0259 */
[----:B------:R-:W-:Y:S02]  /*6eb0*/  IMAD R53, R86, 0x100, R87 ;  /* 0x0000010056357824 */ /* 0x000fe400078e0257 */
[----:B------:R-:W-:-:S03]  /*6ec0*/  IMAD R54, R84, 0x100, R85 ;  /* 0x0000010054367824 */ /* 0x000fc600078e0255 */
[----:B------:R-:W-:Y:S01]  /*6ed0*/  HMMA.16816.F32 R24, R56, R16, R24 ;  /* 0x000000103818723c */ /* 0x000fe20000001818 */
[----:B------:R-:W-:Y:S01]  /*6ee0*/  IMAD R55, R82, 0x100, R83 ;  /* 0x0000010052377824 */ /* 0x000fe200078e0253 */
[----:B------:R-:W-:Y:S01]  /*6ef0*/  F2FP.F16.E5M2.UNPACK_B R52, R52 ;  /* 0x00000034ff34723e */ /* 0x000fe200020004ff */
[----:B------:R-:W-:Y:S01]  /*6f00*/  IMAD R13, R13, 0x100, R81 ;  /* 0x000001000d0d7824 */ /* 0x000fe200078e0251 */
[----:B------:R-:W-:Y:S01]  /*6f10*/  F2FP.F16.E5M2.UNPACK_B R53, R53 ;  /* 0x00000035ff35723e */ /* 0x000fe200020004ff */
[----:B------:R-:W-:Y:S01]  /*6f20*/  IMAD R101, R101, 0x100, R102 ;  /* 0x0000010065657824 */ /* 0x000fe200078e0266 */
[----:B------:R-:W-:Y:S01]  /*6f30*/  F2FP.F16.E5M2.UNPACK_B R54, R54 ;  /* 0x00000036ff36723e */ /* 0x000fe200020004ff */
[----:B------:R-:W-:Y:S01]  /*6f40*/  IMAD R99, R99, 0x100, R100 ;  /* 0x0000010063637824 */ /* 0x000fe200078e0264 */
[C---:B------:R-:W-:Y:S01]  /*6f50*/  HMMA.16816.F32 R48, R64.reuse, R28, R48 ;  /* 0x0000001c4030723c */ /* 0x040fe20000001830 */
[----:B------:R-:W-:Y:S01]  /*6f60*/  F2FP.F16.E5M2.UNPACK_B R55, R55 ;  /* 0x00000037ff37723e */ /* 0x000fe200020004ff */
[----:B------:R-:W-:Y:S01]  /*6f70*/  IMAD R0, R0, 0x100, R107 ;  /* 0x0000010000007824 */ /* 0x000fe200078e026b */
[----:B------:R-:W-:Y:S01]  /*6f80*/  F2FP.F16.E5M2.UNPACK_B R16, R18 ;  /* 0x00000012ff10723e */ /* 0x000fe200020004ff */
[----:B------:R-:W-:Y:S01]  /*6f90*/  IMAD R10, R15, 0x100, R10 ;  /* 0x000001000f0a7824 */ /* 0x000fe200078e020a */
[----:B------:R-:W-:Y:S01]  /*6fa0*/  F2FP.F16.E5M2.UNPACK_B R17, R19 ;  /* 0x00000013ff11723e */ /* 0x000fe200020004ff */
[----:B------:R-:W-:Y:S01]  /*6fb0*/  IMAD R14, R14, 0x100, R80 ;  /* 0x000001000e0e7824 */ /* 0x000fe200078e0250 */
[----:B------:R-:W-:Y:S01]  /*6fc0*/  F2FP.F16.E5M2.UNPACK_B R28, R30 ;  /* 0x0000001eff1c723e */ /* 0x000fe200020004ff */
[----:B------:R-:W-:Y:S01]  /*6fd0*/  HMMA.16816.F32 R44, R64, R72, R44 ;  /* 0x00000048402c723c */ /* 0x000fe2000000182c */
[----:B------:R-:W-:Y:S01]  /*6fe0*/  F2FP.F16.E5M2.UNPACK_B R29, R31 ;  /* 0x0000001fff1d723e */ /* 0x000fe200020004ff */
[----:B------:R-:W-:Y:S01]  /*6ff0*/  IMAD R11, R11, 0x100, R12 ;  /* 0x000001000b0b7824 */ /* 0x000fe200078e020c */
[----:B------:R-:W-:Y:S01]  /*7000*/  F2FP.F16.E5M2.UNPACK_B R56, R74 ;  /* 0x0000004aff38723e */ /* 0x000fe200020004ff */
[----:B------:R-:W2:Y:S01]  /*7010*/  LDL.LU R83, [R1+0x28] ;  /* 0x0000280001537983 */ /* 0x000ea20000300800 */
[----:B------:R-:W-:-:S02]  /*7020*/  F2FP.F16.E5M2.UNPACK_B R57, R75 ;  /* 0x0000004bff39723e */ /* 0x000fc400020004ff */
[----:B------:R-:W-:Y:S02]  /*7030*/  F2FP.F16.E5M2.UNPACK_B R58, R78 ;  /* 0x0000004eff3a723e */ /* 0x000fe400020004ff */
[----:B------:R-:W-:Y:S01]  /*7040*/  F2FP.F16.E5M2.UNPACK_B R59, R79 ;  /* 0x0000004fff3b723e */ /* 0x000fe200020004ff */
[C---:B------:R-:W-:Y:S08]  /*7050*/  HMMA.16816.F32 R60, R52.reuse, R16, R60 ;  /* 0x00000010343c723c */ /* 0x040ff0000000183c */
[C---:B------:R-:W-:Y:S08]  /*7060*/  HMMA.16816.F32 R40, R52.reuse, R28, R40 ;  /* 0x0000001c3428723c */ /* 0x040ff00000001828 */
[C---:B------:R-:W-:Y:S08]  /*7070*/  HMMA.16816.F32 R36, R52.reuse, R56, R36 ;  /* 0x000000383424723c */ /* 0x040ff00000001824 */
[----:B------:R-:W-:Y:S01]  /*7080*/  HMMA.16816.F32 R20, R52, R58, R20 ;  /* 0x0000003a3414723c */ /* 0x000fe20000001814 */
[----:B------:R-:W-:-:S02]  /*7090*/  IMAD R52, R94, 0x100, R95 ;  /* 0x000001005e347824 */ /* 0x000fc400078e025f */
[----:B------:R-:W-:Y:S02]  /*70a0*/  IMAD R53, R92, 0x100, R93 ;  /* 0x000001005c357824 */ /* 0x000fe400078e025d */
[----:B------:R-:W-:Y:S01]  /*70b0*/  IMAD R54, R90, 0x100, R91 ;  /* 0x000001005a367824 */ /* 0x000fe200078e025b */
[----:B------:R-:W-:Y:S02]  /*70c0*/  F2FP.F16.E5M2.UNPACK_B R52, R52 ;  /* 0x00000034ff34723e */ /* 0x000fe400020004ff */
[----:B------:R-:W-:Y:S01]  /*70d0*/  HMMA.16816.F32 R24, R64, R76, R24 ;  /* 0x0000004c4018723c */ /* 0x000fe20000001818 */
[----:B------:R-:W-:Y:S01]  /*70e0*/  F2FP.F16.E5M2.UNPACK_B R53, R53 ;  /* 0x00000035ff35723e */ /* 0x000fe200020004ff */
[----:B------:R-:W2:Y:S01]  /*70f0*/  LDL.LU R76, [R1+0x24] ;  /* 0x00002400014c7983 */ /* 0x000ea20000300800 */
[----:B------:R-:W-:Y:S02]  /*7100*/  F2FP.F16.E5M2.UNPACK_B R54, R54 ;  /* 0x00000036ff36723e */ /* 0x000fe400020004ff */
[----:B------:R-:W-:Y:S01]  /*7110*/  F2FP.F16.E5M2.UNPACK_B R55, R13 ;  /* 0x0000000dff37723e */ /* 0x000fe200020004ff */
[----:B------:R-:W3:Y:S01]  /*7120*/  LDL.LU R77, [R1+0x20] ;  /* 0x00002000014d7983 */ /* 0x000ee20000300800 */
[----:B------:R-:W-:-:S02]  /*7130*/  F2FP.F16.E5M2.UNPACK_B R30, R30.H1 ;  /* 0x0000001eff1e723e */ /* 0x000fc400030004ff */
[----:B------:R-:W-:Y:S01]  /*7140*/  F2FP.F16.E5M2.UNPACK_B R31, R31.H1 ;  /* 0x0000001fff1f723e */ /* 0x000fe200030004ff */
[----:B------:R-:W3:Y:S02]  /*7150*/  LDL.LU R70, [R1+0x1c] ;  /* 0x00001c0001467983 */ /* 0x000ee40000300800 */
[C---:B------:R-:W-:Y:S08]  /*7160*/  HMMA.16816.F32 R32, R52.reuse, R16, R32 ;  /* 0x000000103420723c */ /* 0x040ff00000001820 */
[----:B------:R-:W-:Y:S01]  /*7170*/  HMMA.16816.F32 R48, R52, R28, R48 ;  /* 0x0000001c3430723c */ /* 0x000fe20000001830 */
[----:B------:R-:W-:Y:S01]  /*7180*/  IMAD R16, R105, 0x100, R106 ;  /* 0x0000010069107824 */ /* 0x000fe200078e026a */
[----:B------:R-:W-:Y:S01]  /*7190*/  F2FP.F16.E5M2.UNPACK_B R74, R74.H1 ;  /* 0x0000004aff4a723e */ /* 0x000fe200030004ff */
[----:B------:R-:W-:Y:S01]  /*71a0*/  IMAD R17, R103, 0x100, R104 ;  /* 0x0000010067117824 */ /* 0x000fe200078e0268 */
[----:B------:R-:W-:Y:S01]  /*71b0*/  F2FP.F16.E5M2.UNPACK_B R28, R18.H1 ;  /* 0x00000012ff1c723e */ /* 0x000fe200030004ff */
[----:B------:R-:W4:Y:S01]  /*71c0*/  LDL.LU R71, [R1+0x18] ;  /* 0x0000180001477983 */ /* 0x000f220000300800 */
[----:B------:R-:W-:-:S02]  /*71d0*/  F2FP.F16.E5M2.UNPACK_B R29, R19.H1 ;  /* 0x00000013ff1d723e */ /* 0x000fc400030004ff */
[C---:B------:R-:W-:Y:S01]  /*71e0*/  HMMA.16816.F32 R44, R52.reuse, R56, R44 ;  /* 0x00000038342c723c */ /* 0x040fe2000000182c */
[----:B------:R-:W-:Y:S01]  /*71f0*/  F2FP.F16.E5M2.UNPACK_B R16, R16 ;  /* 0x00000010ff10723e */ /* 0x000fe200020004ff */
[----:B------:R-:W4:Y:S01]  /*7200*/  LDL.LU R72, [R1+0x14] ;  /* 0x0000140001487983 */ /* 0x000f220000300800 */
[----:B------:R-:W-:Y:S02]  /*7210*/  F2FP.F16.E5M2.UNPACK_B R17, R17 ;  /* 0x00000011ff11723e */ /* 0x000fe400020004ff */
[----:B------:R-:W-:Y:S01]  /*7220*/  F2FP.F16.E5M2.UNPACK_B R18, R101 ;  /* 0x00000065ff12723e */ /* 0x000fe200020004ff */
[----:B------:R-:W4:Y:S01]  /*7230*/  LDL.LU R73, [R1+0x10] ;  /* 0x0000100001497983 */ /* 0x000f220000300800 */
[----:B------:R-:W-:Y:S01]  /*7240*/  F2FP.F16.E5M2.UNPACK_B R19, R99 ;  /* 0x00000063ff13723e */ /* 0x000fe200020004ff */
[----:B------:R-:W-:Y:S01]  /*7250*/  HMMA.16816.F32 R24, R52, R58, R24 ;  /* 0x0000003a3418723c */ /* 0x000fe20000001818 */
[----:B------:R-:W-:Y:S02]  /*7260*/  F2FP.F16.E5M2.UNPACK_B R75, R75.H1 ;  /* 0x0000004bff4b723e */ /* 0x000fe400030004ff */
[----:B------:R-:W-:-:S02]  /*7270*/  F2FP.F16.E5M2.UNPACK_B R78, R78.H1 ;  /* 0x0000004eff4e723e */ /* 0x000fc400030004ff */
[----:B------:R-:W-:Y:S02]  /*7280*/  F2FP.F16.E5M2.UNPACK_B R79, R79.H1 ;  /* 0x0000004fff4f723e */ /* 0x000fe400030004ff */
[----:B------:R-:W-:Y:S02]  /*7290*/  F2FP.F16.E5M2.UNPACK_B R56, R0 ;  /* 0x00000000ff38723e */ /* 0x000fe400020004ff */
[----:B------:R-:W-:Y:S02]  /*72a0*/  F2FP.F16.E5M2.UNPACK_B R57, R10 ;  /* 0x0000000aff39723e */ /* 0x000fe400020004ff */
[----:B------:R-:W-:Y:S02]  /*72b0*/  F2FP.F16.E5M2.UNPACK_B R58, R14 ;  /* 0x0000000eff3a723e */ /* 0x000fe400020004ff */
[----:B------:R-:W-:Y:S02]  /*72c0*/  F2FP.F16.E5M2.UNPACK_B R59, R11 ;  /* 0x0000000bff3b723e */ /* 0x000fe400020004ff */
[----:B------:R-:W-:Y:S01]  /*72d0*/  LOP3.LUT R125, R5, 0x40, RZ, 0x3c, !PT ;  /* 0x00000040057d7812 */ /* 0x000fe200078e3cff */
[C---:B------:R-:W-:Y:S04]  /*72e0*/  HMMA.16816.F32 R60, R16.reuse, R28, R60 ;  /* 0x0000001c103c723c */ /* 0x040fe8000000183c */
[----:B------:R-:W0:Y:S04]  /*72f0*/  LDSM.16.M88.4 R52, [R125+UR5] ;  /* 0x000000057d34783b */ /* 0x000e280008000200 */
[C---:B------:R-:W-:Y:S01]  /*7300*/  HMMA.16816.F32 R40, R16.reuse, R30, R40 ;  /* 0x0000001e1028723c */ /* 0x040fe20000001828 */
[----:B------:R-:W1:Y:S07]  /*7310*/  LDSM.16.M88.4 R12, [R125+UR5+0x800] ;  /* 0x000800057d0c783b */ /* 0x000e6e0008000200 */
[C---:B------:R-:W-:Y:S08]  /*7320*/  HMMA.16816.F32 R36, R16.reuse, R74, R36 ;  /* 0x0000004a1024723c */ /* 0x040ff00000001824 */
[----:B------:R-:W-:Y:S01]  /*7330*/  HMMA.16816.F32 R20, R16, R78, R20 ;  /* 0x0000004e1014723c */ /* 0x000fe20000001814 */
[----:B------:R-:W0:Y:S07]  /*7340*/  LDSM.16.M88.4 R16, [R125+UR5+0x1000] ;  /* 0x001000057d10783b */ /* 0x000e2e0008000200 */
[C---:B------:R-:W-:Y:S08]  /*7350*/  HMMA.16816.F32 R32, R56.reuse, R28, R32 ;  /* 0x0000001c3820723c */ /* 0x040ff00000001820 */
[C---:B------:R-:W-:Y:S01]  /*7360*/  HMMA.16816.F32 R48, R56.reuse, R30, R48 ;  /* 0x0000001e3830723c */ /* 0x040fe20000001830 */
[----:B------:R1:W0:Y:S04]  /*7370*/  LDSM.16.M88.4 R28, [R125+UR5+0x1800] ;  /* 0x001800057d1c783b */ /* 0x0002280008000200 */
[----:B-1----:R-:W4:Y:S04]  /*7380*/  LDL.LU R125, [R1+0x8] ;  /* 0x00000800017d7983 */ /* 0x002f280000300800 */
[----:B------:R-:W4:Y:S04]  /*7390*/  LDL.LU R84, [R1+0x70] ;  /* 0x0000700001547983 */ /* 0x000f280000300800 */
[----:B------:R-:W4:Y:S04]  /*73a0*/  LDL.LU R85, [R1+0x6c] ;  /* 0x00006c0001557983 */ /* 0x000f280000300800 */
[----:B------:R-:W4:Y:S04]  /*73b0*/  LDL.LU R86, [R1+0x68] ;  /* 0x0000680001567983 */ /* 0x000f280000300800 */
[----:B------:R-:W4:Y:S04]  /*73c0*/  LDL.LU R87, [R1+0x60] ;  /* 0x0000600001577983 */ /* 0x000f280000300800 */
[----:B------:R-:W4:Y:S04]  /*73d0*/  LDL.LU R88, [R1+0x58] ;  /* 0x0000580001587983 */ /* 0x000f280000300800 */
[----:B------:R-:W4:Y:S01]  /*73e0*/  LDL.LU R89, [R1+0x54] ;  /* 0x0000540001597983 */ /* 0x000f220000300800 */
[----:B------:R-:W-:Y:S01]  /*73f0*/  HMMA.16816.F32 R44, R56, R74, R44 ;  /* 0x0000004a382c723c */ /* 0x000fe2000000182c */
[----:B------:R-:W-:-:S02]  /*7400*/  IMAD R120, R120, 0x100, R121 ;  /* 0x0000010078787824 */ /* 0x000fc400078e0279 */
[----:B------:R-:W-:Y:S02]  /*7410*/  IMAD R118, R118, 0x100, R119 ;  /* 0x0000010076767824 */ /* 0x000fe400078e0277 */
[----:B------:R-:W-:Y:S02]  /*7420*/  IMAD R116, R116, 0x100, R117 ;  /* 0x0000010074747824 */ /* 0x000fe400078e0275 */
[----:B------:R-:W-:Y:S01]  /*7430*/  IMAD R114, R114, 0x100, R115 ;  /* 0x0000010072727824 */ /* 0x000fe200078e0273 */
[----:B------:R-:W-:Y:S01]  /*7440*/  HMMA.16816.F32 R24, R56, R78, R24 ;  /* 0x0000004e3818723c */ /* 0x000fe20000001818 */
[----:B------:R-:W-:Y:S01]  /*7450*/  F2FP.F16.E5M2.UNPACK_B R56, R120 ;  /* 0x00000078ff38723e */ /* 0x000fe200020004ff */
[----:B------:R-:W-:Y:S01]  /*7460*/  IMAD R122, R122, 0x100, R123 ;  /* 0x000001007a7a7824 */ /* 0x000fe200078e027b */
[----:B------:R-:W-:Y:S01]  /*7470*/  F2FP.F16.E5M2.UNPACK_B R57, R118 ;  /* 0x00000076ff39723e */ /* 0x000fe200020004ff */
[----:B------:R-:W-:Y:S01]  /*7480*/  IMAD R112, R112, 0x100, R113 ;  /* 0x0000010070707824 */ /* 0x000fe200078e0271 */
[----:B------:R-:W-:Y:S01]  /*7490*/  F2FP.F16.E5M2.UNPACK_B R58, R116 ;  /* 0x00000074ff3a723e */ /* 0x000fe200020004ff */
[----:B------:R-:W-:Y:S01]  /*74a0*/  IMAD R110, R110, 0x100, R111 ;  /* 0x000001006e6e7824 */ /* 0x000fe200078e026f */
[----:B------:R-:W-:Y:S01]  /*74b0*/  F2FP.F16.E5M2.UNPACK_B R59, R114 ;  /* 0x00000072ff3b723e */ /* 0x000fe200020004ff */
[----:B------:R-:W-:Y:S01]  /*74c0*/  IMAD R108, R108, 0x100, R109 ;  /* 0x000001006c6c7824 */ /* 0x000fe200078e026d */
[----:B0-----:R-:W-:Y:S01]  /*74d0*/  F2FP.F16.E5M2.UNPACK_B R68, R52 ;  /* 0x00000034ff44723e */ /* 0x001fe200020004ff */
[----:B------:R-:W4:Y:S01]  /*74e0*/  LDL.LU R82, [R1+0xa8] ;  /* 0x0000a80001527983 */ /* 0x000f220000300800 */
[----:B------:R-:W-:-:S02]  /*74f0*/  F2FP.F16.E5M2.UNPACK_B R69, R53 ;  /* 0x00000035ff45723e */ /* 0x000fc400020004ff */
[----:B------:R-:W-:Y:S02]  /*7500*/  F2FP.F16.E5M2.UNPACK_B R10, R12 ;  /* 0x0000000cff0a723e */ /* 0x000fe400020004ff */
[----:B------:R-:W-:Y:S02]  /*7510*/  F2FP.F16.E5M2.UNPACK_B R11, R13 ;  /* 0x0000000dff0b723e */ /* 0x000fe400020004ff */
[----:B------:R-:W-:Y:S02]  /*7520*/  F2FP.F16.E5M2.UNPACK_B R64, R16 ;  /* 0x00000010ff40723e */ /* 0x000fe400020004ff */
[----:B------:R-:W-:Y:S02]  /*7530*/  F2FP.F16.E5M2.UNPACK_B R65, R17 ;  /* 0x00000011ff41723e */ /* 0x000fe400020004ff */
[----:B------:R-:W-:Y:S02]  /*7540*/  F2FP.F16.E5M2.UNPACK_B R66, R28 ;  /* 0x0000001cff42723e */ /* 0x000fe400020004ff */
[----:B------:R-:W-:Y:S01]  /*7550*/  F2FP.F16.E5M2.UNPACK_B R67, R29 ;  /* 0x0000001dff43723e */ /* 0x000fe200020004ff */
[C---:B------:R-:W-:Y:S08]  /*7560*/  HMMA.16816.F32 R60, R56.reuse, R68, R60 ;  /* 0x00000044383c723c */ /* 0x040ff0000000183c */
[C---:B------:R-:W-:Y:S08]  /*7570*/  HMMA.16816.F32 R40, R56.reuse, R10, R40 ;  /* 0x0000000a3828723c */ /* 0x040ff00000001828 */
[C---:B------:R-:W-:Y:S08]  /*7580*/  HMMA.16816.F32 R36, R56.reuse, R64, R36 ;  /* 0x000000403824723c */ /* 0x040ff00000001824 */
[----:B------:R-:W-:Y:S01]  /*7590*/  HMMA.16816.F32 R20, R56, R66, R20 ;  /* 0x000000423814723c */ /* 0x000fe20000001814 */
[----:B------:R-:W-:-:S02]  /*75a0*/  F2FP.F16.E5M2.UNPACK_B R56, R122 ;  /* 0x0000007aff38723e */ /* 0x000fc400020004ff */
[----:B------:R-:W-:Y:S02]  /*75b0*/  F2FP.F16.E5M2.UNPACK_B R57, R112 ;  /* 0x00000070ff39723e */ /* 0x000fe400020004ff */
[----:B------:R-:W-:Y:S02]  /*75c0*/  F2FP.F16.E5M2.UNPACK_B R58, R110 ;  /* 0x0000006eff3a723e */ /* 0x000fe400020004ff */
[----:B------:R-:W-:-:S07]  /*75d0*/  F2FP.F16.E5M2.UNPACK_B R59, R108 ;  /* 0x0000006cff3b723e */ /* 0x000fce00020004ff */
[C---:B------:R-:W-:Y:S08]  /*75e0*/  HMMA.16816.F32 R48, R56.reuse, R10, R48 ;  /* 0x0000000a3830723c */ /* 0x040ff00000001830 */
[C---:B------:R-:W-:Y:S08]  /*75f0*/  HMMA.16816.F32 R44, R56.reuse, R64, R44 ;  /* 0x00000040382c723c */ /* 0x040ff0000000182c */
[C---:B------:R-:W-:Y:S08]  /*7600*/  HMMA.16816.F32 R32, R56.reuse, R68, R32 ;  /* 0x000000443820723c */ /* 0x040ff00000001820 */
[----:B------:R-:W-:Y:S01]  /*7610*/  HMMA.16816.F32 R24, R56, R66, R24 ;  /* 0x000000423818723c */ /* 0x000fe20000001818 */
[----:B--2---:R-:W-:-:S02]  /*7620*/  IMAD R0, R76, 0x100, R83 ;  /* 0x000001004c007824 */ /* 0x004fc400078e0253 */
[----:B------:R-:W2:Y:S01]  /*7630*/  LDL.LU R76, [R1+0xa4] ;  /* 0x0000a400014c7983 */ /* 0x000ea20000300800 */
[----:B---3--:R-:W-:-:S03]  /*7640*/  IMAD R10, R70, 0x100, R77 ;  /* 0x00000100460a7824 */ /* 0x008fc600078e024d */
[----:B------:R-:W3:Y:S04]  /*7650*/  LDL.LU R77, [R1+0xa0] ;  /* 0x0000a000014d7983 */ /* 0x000ee80000300800 */
[----:B------:R-:W3:Y:S01]  /*7660*/  LDL.LU R70, [R1+0x9c] ;  /* 0x00009c0001467983 */ /* 0x000ee20000300800 */
[----:B------:R-:W-:Y:S02]  /*7670*/  F2FP.F16.E5M2.UNPACK_B R56, R0 ;  /* 0x00000000ff38723e */ /* 0x000fe400020004ff */
[----:B------:R-:W-:Y:S01]  /*7680*/  F2FP.F16.E5M2.UNPACK_B R57, R10 ;  /* 0x0000000aff39723e */ /* 0x000fe200020004ff */
[----:B----4-:R-:W-:Y:S02]  /*7690*/  IMAD R11, R72, 0x100, R71 ;  /* 0x00000100480b7824 */ /* 0x010fe400078e0247 */
[----:B------:R-:W4:Y:S04]  /*76a0*/  LDL.LU R71, [R1+0x98] ;  /* 0x0000980001477983 */ /* 0x000f280000300800 */
[----:B------:R-:W4:Y:S01]  /*76b0*/  LDL.LU R72, [R1+0x94] ;  /* 0x0000940001487983 */ /* 0x000f220000300800 */
[----:B------:R-:W-:Y:S01]  /*76c0*/  F2FP.F16.E5M2.UNPACK_B R58, R11 ;  /* 0x0000000bff3a723e */ /* 0x000fe200020004ff */
[----:B------:R-:W-:-:S02]  /*76d0*/  IMAD R64, R125, 0x100, R73 ;  /* 0x000001007d407824 */ /* 0x000fc400078e0249 */
[----:B------:R-:W4:Y:S03]  /*76e0*/  LDL.LU R73, [R1+0x90] ;  /* 0x0000900001497983 */ /* 0x000f260000300800 */
[----:B------:R-:W-:Y:S01]  /*76f0*/  F2FP.F16.E5M2.UNPACK_B R59, R64 ;  /* 0x00000040ff3b723e */ /* 0x000fe200020004ff */
[----:B------:R-:W4:Y:S01]  /*7700*/  LDL.LU R125, [R1+0x88] ;  /* 0x00008800017d7983 */ /* 0x000f220000300800 */
[----:B------:R-:W-:-:S03]  /*7710*/  IMAD R64, R4, 0x100, R96 ;  /* 0x0000010004407824 */ /* 0x000fc600078e0260 */
[----:B------:R-:W4:Y:S01]  /*7720*/  LDL.LU R96, [R1+0x154] ;  /* 0x0001540001607983 */ /* 0x000f220000300800 */
[----:B------:R-:W-:-:S03]  /*7730*/  IMAD R0, R85, 0x100, R84 ;  /* 0x0000010055007824 */ /* 0x000fc600078e0254 */
[----:B------:R1:W5:Y:S01]  /*7740*/  LDL.LU R4, [R1+0x150] ;  /* 0x0001500001047983 */ /* 0x0003620000300800 */
[----:B------:R-:W-:-:S03]  /*7750*/  IMAD R10, R87, 0x100, R86 ;  /* 0x00000100570a7824 */ /* 0x000fc600078e0256 */
[----:B------:R-:W4:Y:S04]  /*7760*/  LDL.LU R83, [R1+0xe0] ;  /* 0x0000e00001537983 */ /* 0x000f280000300800 */
[----:B------:R-:W4:Y:S01]  /*7770*/  LDL.LU R84, [R1+0xdc] ;  /* 0x0000dc0001547983 */ /* 0x000f220000300800 */
[----:B------:R-:W-:-:S03]  /*7780*/  IMAD R11, R89, 0x100, R88 ;  /* 0x00000100590b7824 */ /* 0x000fc600078e0258 */
[----:B------:R-:W4:Y:S04]  /*7790*/  LDL.LU R85, [R1+0xd8] ;  /* 0x0000d80001557983 */ /* 0x000f280000300800 */
[----:B------:R-:W4:Y:S04]  /*77a0*/  LDL.LU R86, [R1+0xd4] ;  /* 0x0000d40001567983 */ /* 0x000f280000300800 */
[----:B------:R-:W4:Y:S04]  /*77b0*/  LDL.LU R87, [R1+0xd0] ;  /* 0x0000d00001577983 */ /* 0x000f280000300800 */
[----:B------:R-:W4:Y:S04]  /*77c0*/  LDL.LU R88, [R1+0xcc] ;  /* 0x0000cc0001587983 */ /* 0x000f280000300800 */
[----:B------:R-:W4:Y:S01]  /*77d0*/  LDL.LU R89, [R1+0xc8] ;  /* 0x0000c80001597983 */ /* 0x000f220000300800 */
[----:B------:R-:W-:-:S02]  /*77e0*/  F2FP.F16.E5M2.UNPACK_B R52, R52.H1 ;  /* 0x00000034ff34723e */ /* 0x000fc400030004ff */
[----:B------:R-:W-:Y:S02]  /*77f0*/  F2FP.F16.E5M2.UNPACK_B R53, R53.H1 ;  /* 0x00000035ff35723e */ /* 0x000fe400030004ff */
[----:B------:R-:W-:Y:S02]  /*7800*/  F2FP.F16.E5M2.UNPACK_B R12, R12.H1 ;  /* 0x0000000cff0c723e */ /* 0x000fe400030004ff */
[----:B------:R-:W-:Y:S02]  /*7810*/  F2FP.F16.E5M2.UNPACK_B R13, R13.H1 ;  /* 0x0000000dff0d723e */ /* 0x000fe400030004ff */
[----:B------:R-:W-:Y:S02]  /*7820*/  F2FP.F16.E5M2.UNPACK_B R16, R16.H1 ;  /* 0x00000010ff10723e */ /* 0x000fe400030004ff */
[----:B------:R-:W-:Y:S02]  /*7830*/  F2FP.F16.E5M2.UNPACK_B R17, R17.H1 ;  /* 0x00000011ff11723e */ /* 0x000fe400030004ff */
[----:B------:R-:W-:-:S02]  /*7840*/  F2FP.F16.E5M2.UNPACK_B R28, R28.H1 ;  /* 0x0000001cff1c723e */ /* 0x000fc400030004ff */
[----:B------:R-:W-:Y:S01]  /*7850*/  F2FP.F16.E5M2.UNPACK_B R29, R29.H1 ;  /* 0x0000001dff1d723e */ /* 0x000fe200030004ff */
        /* <DEDUP_REMOVED lines=8> */
[----:B------:R-:W-:Y:S01]  /*78e0*/  HMMA.16816.F32 R48, R56, R12, R48 ;  /* 0x0000000c3830723c */ /* 0x000fe20000001830 */
[----:B--2---:R-:W-:Y:S02]  /*78f0*/  IMAD R0, R76, 0x100, R82 ;  /* 0x000001004c007824 */ /* 0x004fe400078e0252 */
[----:B------:R-:W2:Y:S01]  /*7900*/  LDL.LU R76, [R1+0xfc] ;  /* 0x0000fc00014c7983 */ /* 0x000ea20000300800 */
[----:B---3--:R-:W-:-:S03]  /*7910*/  IMAD R10, R70, 0x100, R77 ;  /* 0x00000100460a7824 */ /* 0x008fc600078e024d */
[----:B------:R-:W2:Y:S04]  /*7920*/  LDL.LU R77, [R1+0xf8] ;  /* 0x0000f800014d7983 */ /* 0x000ea80000300800 */
[----:B------:R-:W3:Y:S01]  /*7930*/  LDL.LU R70, [R1+0xf4] ;  /* 0x0000f40001467983 */ /* 0x000ee20000300800 */
[----:B----4-:R-:W-:-:S03]  /*7940*/  IMAD R11, R72, 0x100, R71 ;  /* 0x00000100480b7824 */ /* 0x010fc600078e0247 */
[----:B------:R-:W3:Y:S04]  /*7950*/  LDL.LU R71, [R1+0xf0] ;  /* 0x0000f00001477983 */ /* 0x000ee80000300800 */
[----:B------:R-:W4:Y:S01]  /*7960*/  LDL.LU R72, [R1+0xec] ;  /* 0x0000ec0001487983 */ /* 0x000f220000300800 */
[----:B------:R-:W-:-:S03]  /*7970*/  IMAD R12, R125, 0x100, R73 ;  /* 0x000001007d0c7824 */ /* 0x000fc600078e0249 */
[----:B------:R-:W4:Y:S04]  /*7980*/  LDL.LU R73, [R1+0xe8] ;  /* 0x0000e80001497983 */ /* 0x000f280000300800 */
[----:B------:R-:W2:Y:S01]  /*7990*/  LDL.LU R125, [R1+0xe4] ;  /* 0x0000e400017d7983 */ /* 0x000ea20000300800 */
[----:B------:R-:W-:-:S03]  /*79a0*/  IMAD R67, R96, 0x100, R89 ;  /* 0x0000010060437824 */ /* 0x000fc600078e0259 */
[----:B------:R-:W2:Y:S01]  /*79b0*/  LDL.LU R96, [R1+0x14c] ;  /* 0x00014c0001607983 */ /* 0x000ea20000300800 */
[----:B------:R-:W-:Y:S01]  /*79c0*/  HMMA.16816.F32 R44, R56, R16, R44 ;  /* 0x00000010382c723c */ /* 0x000fe2000000182c */
[----:B------:R-:W-:Y:S02]  /*79d0*/  IMAD R64, R84, 0x100, R83 ;  /* 0x0000010054407824 */ /* 0x000fe400078e0253 */
[----:B------:R-:W-:-:S05]  /*79e0*/  IMAD R65, R86, 0x100, R85 ;  /* 0x0000010056417824 */ /* 0x000fca00078e0255 */
[C---:B------:R-:W-:Y:S01]  /*79f0*/  HMMA.16816.F32 R32, R56.reuse, R52, R32 ;  /* 0x000000343820723c */ /* 0x040fe20000001820 */
[----:B------:R-:W-:Y:S01]  /*7a00*/  IMAD R66, R88, 0x100, R87 ;  /* 0x0000010058427824 */ /* 0x000fe200078e0257 */
[----:B------:R-:W-:Y:S02]  /*7a10*/  F2FP.F16.E5M2.UNPACK_B R64, R64 ;  /* 0x00000040ff40723e */ /* 0x000fe400020004ff */
[----:B------:R-:W-:Y:S02]  /*7a20*/  F2FP.F16.E5M2.UNPACK_B R65, R65 ;  /* 0x00000041ff41723e */ /* 0x000fe400020004ff */
[----:B------:R-:W-:Y:S02]  /*7a30*/  F2FP.F16.E5M2.UNPACK_B R66, R66 ;  /* 0x00000042ff42723e */ /* 0x000fe400020004ff */
[----:B------:R-:W-:Y:S01]  /*7a40*/  HMMA.16816.F32 R24, R56, R28, R24 ;  /* 0x0000001c3818723c */ /* 0x000fe20000001818 */
[----:B------:R-:W-:Y:S02]  /*7a50*/  F2FP.F16.E5M2.UNPACK_B R57, R10 ;  /* 0x0000000aff39723e */ /* 0x000fe400020004ff */
[----:B------:R-:W-:-:S02]  /*7a60*/  F2FP.F16.E5M2.UNPACK_B R58, R11 ;  /* 0x0000000bff3a723e */ /* 0x000fc400020004ff */
[----:B------:R-:W-:Y:S02]  /*7a70*/  F2FP.F16.E5M2.UNPACK_B R56, R0 ;  /* 0x00000000ff38723e */ /* 0x000fe400020004ff */
[----:B------:R-:W-:Y:S02]  /*7a80*/  F2FP.F16.E5M2.UNPACK_B R59, R12 ;  /* 0x0000000cff3b723e */ /* 0x000fe400020004ff */
[----:B------:R-:W-:Y:S02]  /*7a90*/  F2FP.F16.E5M2.UNPACK_B R10, R14 ;  /* 0x0000000eff0a723e */ /* 0x000fe400020004ff */
[----:B------:R-:W-:Y:S02]  /*7aa0*/  F2FP.F16.E5M2.UNPACK_B R11, R15 ;  /* 0x0000000fff0b723e */ /* 0x000fe400020004ff */
[----:B------:R-:W-:Y:S02]  /*7ab0*/  F2FP.F16.E5M2.UNPACK_B R67, R67 ;  /* 0x00000043ff43723e */ /* 0x000fe400020004ff */
[----:B------:R-:W-:-:S02]  /*7ac0*/  F2FP.F16.E5M2.UNPACK_B R28, R54 ;  /* 0x00000036ff1c723e */ /* 0x000fc400020004ff */
[----:B------:R-:W-:Y:S02]  /*7ad0*/  F2FP.F16.E5M2.UNPACK_B R29, R55 ;  /* 0x00000037ff1d723e */ /* 0x000fe400020004ff */
[----:B------:R-:W-:Y:S02]  /*7ae0*/  F2FP.F16.E5M2.UNPACK_B R12, R18 ;  /* 0x00000012ff0c723e */ /* 0x000fe400020004ff */
[----:B------:R-:W-:Y:S02]  /*7af0*/  F2FP.F16.E5M2.UNPACK_B R13, R19 ;  /* 0x00000013ff0d723e */ /* 0x000fe400020004ff */
[----:B------:R-:W-:Y:S02]  /*7b00*/  F2FP.F16.E5M2.UNPACK_B R16, R30 ;  /* 0x0000001eff10723e */ /* 0x000fe400020004ff */
[----:B------:R-:W-:Y:S01]  /*7b10*/  F2FP.F16.E5M2.UNPACK_B R17, R31 ;  /* 0x0000001fff11723e */ /* 0x000fe200020004ff */
[-C--:B------:R-:W-:Y:S08]  /*7b20*/  HMMA.16816.F32 R40, R56, R10.reuse, R40 ;  /* 0x0000000a3828723c */ /* 0x080ff00000001828 */
[----:B------:R-:W-:Y:S01]  /*7b30*/  HMMA.16816.F32 R48, R64, R10, R48 ;  /* 0x0000000a4030723c */ /* 0x000fe20000001830 */
[----:B------:R-:W-:-:S07]  /*7b40*/  F2FP.F16.E5M2.UNPACK_B R11, R15.H1 ;  /* 0x0000000fff0b723e */ /* 0x000fce00030004ff */
[----:B------:R-:W-:Y:S01]  /*7b50*/  HMMA.16816.F32 R60, R56, R28, R60 ;  /* 0x0000001c383c723c */ /* 0x000fe2000000183c */
[----:B------:R-:W-:-:S07]  /*7b60*/  IMAD R15, R124, 0x100, R9 ;  /* 0x000001007c0f7824 */ /* 0x000fce00078e0209 */
[C---:B------:R-:W-:Y:S08]  /*7b70*/  HMMA.16816.F32 R36, R56.reuse, R12, R36 ;  /* 0x0000000c3824723c */ /* 0x040ff00000001824 */
[----:B------:R-:W-:Y:S08]  /*7b80*/  HMMA.16816.F32 R20, R56, R16, R20 ;  /* 0x000000103814723c */ /* 0x000ff00000001814 */
[----:B------:R-:W-:Y:S01]  /*7b90*/  HMMA.16816.F32 R44, R64, R12, R44 ;  /* 0x0000000c402c723c */ /* 0x000fe2000000182c */
[----:B------:R-:W-:-:S02]  /*7ba0*/  IMAD R12, R3, 0x100, R6 ;  /* 0x00000100030c7824 */ /* 0x000fc400078e0206 */
[----:B------:R-:W-:-:S05]  /*7bb0*/  IMAD R13, R97, 0x100, R8 ;  /* 0x00000100610d7824 */ /* 0x000fca00078e0208 */
[----:B------:R-:W-:Y:S01]  /*7bc0*/  HMMA.16816.F32 R56, R64, R28, R32 ;  /* 0x0000001c4038723c */ /* 0x000fe20000001820 */
[----:B------:R-:W-:Y:S01]  /*7bd0*/  F2FP.F16.E5M2.UNPACK_B R29, R55.H1 ;  /* 0x00000037ff1d723e */ /* 0x000fe200030004ff */
[----:B--2---:R-:W-:Y:S02]  /*7be0*/  IMAD R10, R96, 0x100, R125 ;  /* 0x00000100600a7824 */ /* 0x004fe400078e027d */
[----:B------:R-:W2:Y:S03]  /*7bf0*/  LDL.LU R96, [R1+0x148] ;  /* 0x0001480001607983 */ /* 0x000ea60000300800 */
[----:B------:R-:W-:Y:S01]  /*7c00*/  F2FP.F16.E5M2.UNPACK_B R55, R10 ;  /* 0x0000000aff37723e */ /* 0x000fe200020004ff */
[----:B------:R-:W2:Y:S01]  /*7c10*/  LDL.LU R6, [R1+0x144] ;  /* 0x0001440001067983 */ /* 0x000ea20000300800 */
[----:B------:R-:W-:Y:S01]  /*7c20*/  F2FP.F16.E5M2.UNPACK_B R10, R14.H1 ;  /* 0x0000000eff0a723e */ /* 0x000fe200030004ff */
[----:B------:R-:W-:-:S02]  /*7c30*/  IMAD R14, R98, 0x100, R7 ;  /* 0x00000100620e7824 */ /* 0x000fc400078e0207 */
[----:B------:R-:W2:Y:S04]  /*7c40*/  LDL.LU R3, [R1+0x140] ;  /* 0x0001400001037983 */ /* 0x000ea80000300800 */
[----:B------:R1:W5:Y:S04]  /*7c50*/  LDL.LU R8, [R1+0x13c] ;  /* 0x00013c0001087983 */ /* 0x0003680000300800 */
[----:B------:R-:W2:Y:S04]  /*7c60*/  LDL.LU R97, [R1+0x138] ;  /* 0x0001380001617983 */ /* 0x000ea80000300800 */
        /* <DEDUP_REMOVED lines=12> */
[----:B------:R-:W2:Y:S01]  /*7d30*/  LDL.LU R85, [R1+0x7c] ;  /* 0x00007c0001557983 */ /* 0x000ea20000300800 */
[----:B------:R-:W-:-:S03]  /*7d40*/  IMAD R52, R77, 0x100, R76 ;  /* 0x000001004d347824 */ /* 0x000fc600078e024c */
[----:B------:R-:W2:Y:S01]  /*7d50*/  LDL.LU R86, [R1+0x30] ;  /* 0x0000300001567983 */ /* 0x000ea20000300800 */
[----:B------:R-:W-:-:S03]  /*7d60*/  USHF.R.S32.HI UR10, URZ, 0x1f, UR4 ;  /* 0x0000001fff0a7899 */ /* 0x000fc60008011404 */
[----:B------:R-:W2:Y:S01]  /*7d70*/  LDL.LU R87, [R1+0x84] ;  /* 0x0000840001577983 */ /* 0x000ea20000300800 */
[----:B---3--:R-:W-:-:S03]  /*7d80*/  IMAD R53, R71, 0x100, R70 ;  /* 0x0000010047357824 */ /* 0x008fc600078e0246 */
[----:B------:R-:W3:Y:S04]  /*7d90*/  LDL.LU R88, [R1+0x38] ;  /* 0x0000380001587983 */ /* 0x000ee80000300800 */
[----:B------:R-:W3:Y:S01]  /*7da0*/  LDL.LU R89, [R1+0xac] ;  /* 0x0000ac0001597983 */ /* 0x000ee20000300800 */
[----:B----4-:R-:W-:-:S03]  /*7db0*/  IMAD R0, R73, 0x100, R72 ;  /* 0x0000010049007824 */ /* 0x010fc600078e0248 */
[----:B------:R-:W4:Y:S04]  /*7dc0*/  LDL.LU R76, [R1+0x40] ;  /* 0x00004000014c7983 */ /* 0x000f280000300800 */
[----:B------:R-:W3:Y:S04]  /*7dd0*/  LDL.LU R77, [R1+0xb4] ;  /* 0x0000b400014d7983 */ /* 0x000ee80000300800 */
[----:B------:R-:W3:Y:S04]  /*7de0*/  LDL.LU R70, [R1+0xc4] ;  /* 0x0000c40001467983 */ /* 0x000ee80000300800 */
[----:B------:R-:W3:Y:S04]  /*7df0*/  LDL.LU R71, [R1+0x64] ;  /* 0x0000640001477983 */ /* 0x000ee80000300800 */
[----:B------:R-:W3:Y:S04]  /*7e00*/  LDL.LU R72, [R1+0x78] ;  /* 0x0000780001487983 */ /* 0x000ee80000300800 */
[----:B------:R-:W4:Y:S01]  /*7e10*/  LDL.LU R73, [R1+0x8c] ;  /* 0x00008c0001497983 */ /* 0x000f220000300800 */
[----:B--2---:R-:W-:-:S04]  /*7e20*/  IADD3 R97, P2, PT, R97, UR4, RZ ;  /* 0x0000000461617c10 */ /* 0x004fc8000ff5e0ff */
[----:B------:R-:W-:Y:S02]  /*7e30*/  IADD3.X R96, PT, PT, R96, UR10, RZ, P2, !PT ;  /* 0x0000000a60607c10 */ /* 0x000fe400097fe4ff */
[----:B------:R-:W-:Y:S02]  /*7e40*/  IADD3 R124, P3, PT, R124, UR4, RZ ;  /* 0x000000047c7c7c10 */ /* 0x000fe4000ff7e0ff */
[----:B------:R-:W-:Y:S02]  /*7e50*/  IADD3 R125, P4, PT, R125, UR4, RZ ;  /* 0x000000047d7d7c10 */ /* 0x000fe4000ff9e0ff */
[----:B------:R-:W-:-:S03]  /*7e60*/  IADD3 R92, P5, PT, R92, UR4, RZ ;  /* 0x000000045c5c7c10 */ /* 0x000fc6000ffbe0ff */
[----:B------:R0:W-:Y:S01]  /*7e70*/  STL [R1+0x4], R125 ;  /* 0x0000047d01007387 */ /* 0x0001e20000100800 */
[----:B------:R-:W-:Y:S02]  /*7e80*/  IADD3.X R98, PT, PT, R98, UR10, RZ, P3, !PT ;  /* 0x0000000a62627c10 */ /* 0x000fe40009ffe4ff */
[----:B------:R-:W-:Y:S02]  /*7e90*/  IADD3 R93, P6, PT, R93, UR4, RZ ;  /* 0x000000045d5d7c10 */ /* 0x000fe4000ffde0ff */
[----:B------:R-:W-:Y:S02]  /*7ea0*/  IADD3 R7, P3, PT, R7, UR4, RZ ;  /* 0x0000000407077c10 */ /* 0x000fe4000ff7e0ff */
[----:B------:R-:W-:Y:S01]  /*7eb0*/  IADD3 R94, P0, PT, R94, UR4, RZ ;  /* 0x000000045e5e7c10 */ /* 0x000fe2000ff1e0ff */
[----:B0-----:R-:W2:Y:S01]  /*7ec0*/  LDL.LU R125, [R1+0xb0] ;  /* 0x0000b000017d7983 */ /* 0x001ea20000300800 */
[----:B------:R-:W-:-:S03]  /*7ed0*/  IADD3 R95, P1, PT, R95, UR4, RZ ;  /* 0x000000045f5f7c10 */ /* 0x000fc6000ff3e0ff */
[----:B------:R-:W-:Y:S01]  /*7ee0*/  STL [R1+0x2c], R92 ;  /* 0x00002c5c01007387 */ /* 0x000fe20000100800 */
[----:B------:R-:W-:Y:S02]  /*7ef0*/  IADD3 R82, P2, PT, R82, UR4, RZ ;  /* 0x0000000452527c10 */ /* 0x000fe4000ff5e0ff */
[----:B------:R-:W-:Y:S01]  /*7f00*/  IADD3.X R6, PT, PT, R6, UR10, RZ, P4, !PT ;  /* 0x0000000a06067c10 */ /* 0x000fe2000a7fe4ff */
[----:B------:R-:W-:Y:S04]  /*7f10*/  STL [R1+0x34], R93 ;  /* 0x0000345d01007387 */ /* 0x000fe80000100800 */
[----:B------:R-:W-:Y:S04]  /*7f20*/  STL [R1+0x3c], R94 ;  /* 0x00003c5e01007387 */ /* 0x000fe80000100800 */
[----:B------:R-:W-:Y:S04]  /*7f30*/  STL [R1+0x44], R95 ;  /* 0x0000445f01007387 */ /* 0x000fe80000100800 */
[----:B------:R0:W-:Y:S04]  /*7f40*/  STL [R1+0x5c], R7 ;  /* 0x00005c0701007387 */ /* 0x0001e80000100800 */
[----:B------:R-:W-:Y:S04]  /*7f50*/  STL [R1+0x4c], R82 ;  /* 0x00004c5201007387 */ /* 0x000fe80000100800 */
[----:B0-----:R-:W2:Y:S04]  /*7f60*/  LDL.LU R7, [R1+0x124] ;  /* 0x0001240001077983 */ /* 0x001ea80000300800 */
[----:B------:R0:W-:Y:S04]  /*7f70*/  STL [R1], R6 ;  /* 0x0000000601007387 */ /* 0x0001e80000100800 */
[----:B0-----:R-:W2:Y:S01]  /*7f80*/  LDL.LU R6, [R1+0x120] ;  /* 0x0001200001067983 */ /* 0x001ea20000300800 */
[----:B------:R-:W-:-:S02]  /*7f90*/  IADD3 R83, P4, PT, R83, UR4, RZ ;  /* 0x0000000453537c10 */ /* 0x000fc4000ff9e0ff */
[----:B------:R-:W-:Y:S02]  /*7fa0*/  IADD3.X R84, PT, PT, R84, UR10, RZ, P5, !PT ;  /* 0x0000000a54547c10 */ /* 0x000fe4000affe4ff */
[----:B------:R-:W-:Y:S02]  /*7fb0*/  IADD3 R85, P5, PT, R85, UR4, RZ ;  /* 0x0000000455557c10 */ /* 0x000fe4000ffbe0ff */
[----:B------:R-:W-:Y:S01]  /*7fc0*/  IADD3.X R86, PT, PT, R86, UR10, RZ, P6, !PT ;  /* 0x0000000a56567c10 */ /* 0x000fe2000b7fe4ff */
[----:B------:R-:W-:Y:S01]  /*7fd0*/  STL [R1+0x74], R83 ;  /* 0x0000745301007387 */ /* 0x000fe20000100800 */
[----:B------:R-:W-:Y:S02]  /*7fe0*/  IADD3 R87, P6, PT, R87, UR4, RZ ;  /* 0x0000000457577c10 */ /* 0x000fe4000ffde0ff */
[----:B---3--:R-:W-:Y:S01]  /*7ff0*/  IADD3.X R88, PT, PT, R88, UR10, RZ, P0, !PT ;  /* 0x0000000a58587c10 */ /* 0x008fe200087fe4ff */
[----:B------:R-:W-:Y:S01]  /*8000*/  STL [R1+0xc], R84 ;  /* 0x00000c5401007387 */ /* 0x000fe20000100800 */
[----:B------:R-:W-:-:S02]  /*8010*/  IADD3 R89, P0, PT, R89, UR4, RZ ;  /* 0x0000000459597c10 */ /* 0x000fc4000ff1e0ff */
[----:B----4-:R-:W-:Y:S01]  /*8020*/  IADD3.X R76, PT, PT, R76, UR10, RZ, P1, !PT ;  /* 0x0000000a4c4c7c10 */ /* 0x010fe20008ffe4ff */
[----:B------:R-:W-:Y:S01]  /*8030*/  STL [R1+0x7c], R85 ;  /* 0x00007c5501007387 */ /* 0x000fe20000100800 */
[----:B------:R-:W-:-:S03]  /*8040*/  IADD3 R77, P1, PT, R77, UR4, RZ ;  /* 0x000000044d4d7c10 */ /* 0x000fc6000ff3e0ff */
[----:B------:R-:W-:Y:S04]  /*8050*/  STL [R1+0x30], R86 ;  /* 0x0000305601007387 */ /* 0x000fe80000100800 */
[----:B------:R-:W-:Y:S04]  /*8060*/  STL [R1+0x84], R87 ;  /* 0x0000845701007387 */ /* 0x000fe80000100800 */
[----:B------:R-:W-:Y:S01]  /*8070*/  STL [R1+0x38], R88 ;  /* 0x0000385801007387 */ /* 0x000fe20000100800 */
[----:B------:R-:W-:-:S03]  /*8080*/  IADD3.X R3, PT, PT, R3, UR10, RZ, P3, !PT ;  /* 0x0000000a03037c10 */ /* 0x000fc60009ffe4ff */
[----:B------:R-:W-:Y:S01]  /*8090*/  STL [R1+0xac], R89 ;  /* 0x0000ac5901007387 */ /* 0x000fe20000100800 */
[----:B--2---:R-:W-:Y:S02]  /*80a0*/  IADD3.X R6, PT, PT, R6, UR10, RZ, P2, !PT ;  /* 0x0000000a06067c10 */ /* 0x004fe400097fe4ff */
[----:B------:R-:W-:-:S03]  /*80b0*/  IADD3 R7, P2, PT, R7, UR4, RZ ;  /* 0x0000000407077c10 */ /* 0x000fc6000ff5e0ff */
[----:B------:R0:W-:Y:S04]  /*80c0*/  STL [R1+0x48], R6 ;  /* 0x0000480601007387 */ /* 0x0001e80000100800 */
[----:B------:R-:W-:Y:S04]  /*80d0*/  STL [R1+0x40], R76 ;  /* 0x0000404c01007387 */ /* 0x000fe80000100800 */
[----:B0-----:R-:W2:Y:S04]  /*80e0*/  LDL.LU R6, [R1+0x11c] ;  /* 0x00011c0001067983 */ /* 0x001ea80000300800 */
[----:B------:R-:W-:Y:S04]  /*80f0*/  STL [R1+0xb4], R77 ;  /* 0x0000b44d01007387 */ /* 0x000fe80000100800 */
[----:B------:R0:W-:Y:S04]  /*8100*/  STL [R1+0xbc], R7 ;  /* 0x0000bc0701007387 */ /* 0x0001e80000100800 */
[----:B0-----:R-:W3:Y:S04]  /*8110*/  LDL.LU R7, [R1+0x118] ;  /* 0x0001180001077983 */ /* 0x001ee80000300800 */
[----:B------:R0:W-:Y:S04]  /*8120*/  STL [R1+0x50], R3 ;  /* 0x0000500301007387 */ /* 0x0001e80000100800 */
[----:B0-----:R-:W4:Y:S01]  /*8130*/  LDL.LU R3, [R1+0x114] ;  /* 0x0001140001037983 */ /* 0x001f220000300800 */
[----:B------:R-:W-:-:S02]  /*8140*/  IADD3 R70, P3, PT, R70, UR4, RZ ;  /* 0x0000000446467c10 */ /* 0x000fc4000ff7e0ff */
[----:B------:R-:W-:Y:S02]  /*8150*/  IADD3.X R71, PT, PT, R71, UR10, RZ, P4, !PT ;  /* 0x0000000a47477c10 */ /* 0x000fe4000a7fe4ff */
[----:B------:R-:W-:Y:S01]  /*8160*/  IADD3.X R72, PT, PT, R72, UR10, RZ, P5, !PT ;  /* 0x0000000a48487c10 */ /* 0x000fe2000affe4ff */
[----:B------:R-:W-:Y:S01]  /*8170*/  STL [R1+0xc4], R70 ;  /* 0x0000c44601007387 */ /* 0x000fe20000100800 */
[----:B------:R-:W-:-:S03]  /*8180*/  IADD3.X R73, PT, PT, R73, UR10, RZ, P0, !PT ;  /* 0x0000000a49497c10 */ /* 0x000fc600087fe4ff */
[----:B------:R-:W-:Y:S01]  /*8190*/  STL [R1+0x64], R71 ;  /* 0x0000644701007387 */ /* 0x000fe20000100800 */
[----:B------:R-:W-:Y:S02]  /*81a0*/  IADD3.X R125, PT, PT, R125, UR10, RZ, P1, !PT ;  /* 0x0000000a7d7d7c10 */ /* 0x000fe40008ffe4ff */
[----:B------:R-:W-:Y:S01]  /*81b0*/  IADD3.X R9, PT, PT, R9, UR10, RZ, P3, !PT ;  /* 0x0000000a09097c10 */ /* 0x000fe20009ffe4ff */
[----:B------:R-:W-:Y:S01]  /*81c0*/  HMMA.16816.F32 R24, R64, R16, R24 ;  /* 0x000000104018723c */ /* 0x000fe20000001818 */
[----:B---3--:R-:W-:-:S05]  /*81d0*/  IADD3.X R7, PT, PT, R7, UR10, RZ, P6, !PT ;  /* 0x0000000a07077c10 */ /* 0x008fca000b7fe4ff */
[----:B------:R0:W-:Y:S01]  /*81e0*/  STL [R1+0x80], R7 ;  /* 0x0000800701007387 */ /* 0x0001e20000100800 */
[----:B----4-:R-:W-:-:S03]  /*81f0*/  IADD3.X R3, PT, PT, R3, UR10, RZ, P2, !PT ;  /* 0x0000000a03037c10 */ /* 0x010fc600097fe4ff */
[----:B0-----:R-:W3:Y:S04]  /*8200*/  LDL.LU R7, [R1+0x110] ;  /* 0x0001100001077983 */ /* 0x001ee80000300800 */
[----:B------:R-:W-:Y:S04]  /*8210*/  STL [R1+0x78], R72 ;  /* 0x0000784801007387 */ /* 0x000fe80000100800 */
[----:B------:R0:W-:Y:S04]  /*8220*/  STL [R1+0xb8], R3 ;  /* 0x0000b80301007387 */ /* 0x0001e80000100800 */
[----:B------:R-:W-:Y:S04]  /*8230*/  STL [R1+0x8c], R73 ;  /* 0x00008c4901007387 */ /* 0x000fe80000100800 */
[----:B0-----:R1:W5:Y:S04]  /*8240*/  LDL.LU R3, [R1+0x10c] ;  /* 0x00010c0001037983 */ /* 0x0013680000300800 */
[----:B------:R-:W-:Y:S04]  /*8250*/  STL [R1+0xb0], R125 ;  /* 0x0000b07d01007387 */ /* 0x000fe80000100800 */
[----:B------:R0:W-:Y:S04]  /*8260*/  STL [R1+0xc0], R9 ;  /* 0x0000c00901007387 */ /* 0x0001e80000100800 */
[----:B0-----:R1:W5:Y:S01]  /*8270*/  LDL.LU R9, [R1+0x108] ;  /* 0x0001080001097983 */ /* 0x0013620000300800 */
[----:B------:R-:W-:-:S02]  /*8280*/  F2FP.F16.E5M2.UNPACK_B R28, R54.H1 ;  /* 0x00000036ff1c723e */ /* 0x000fc400030004ff */
[----:B------:R-:W-:Y:S02]  /*8290*/  F2FP.F16.E5M2.UNPACK_B R54, R0 ;  /* 0x00000000ff36723e */ /* 0x000fe400020004ff */
[----:B------:R-:W0:Y:S01]  /*82a0*/  LDC R0, c[0x0][0x3a8] ;  /* 0x0000ea00ff007b82 */ /* 0x000e220000000800 */
[----:B------:R-:W-:Y:S02]  /*82b0*/  F2FP.F16.E5M2.UNPACK_B R52, R52 ;  /* 0x00000034ff34723e */ /* 0x000fe400020004ff */
[----:B------:R-:W-:Y:S02]  /*82c0*/  F2FP.F16.E5M2.UNPACK_B R53, R53 ;  /* 0x00000035ff35723e */ /* 0x000fe400020004ff */
[----:B------:R-:W-:Y:S02]  /*82d0*/  F2FP.F16.E5M2.UNPACK_B R18, R18.H1 ;  /* 0x00000012ff12723e */ /* 0x000fe400030004ff */
[----:B------:R-:W-:Y:S02]  /*82e0*/  F2FP.F16.E5M2.UNPACK_B R19, R19.H1 ;  /* 0x00000013ff13723e */ /* 0x000fe400030004ff */
[----:B------:R-:W-:-:S02]  /*82f0*/  F2FP.F16.E5M2.UNPACK_B R16, R30.H1 ;  /* 0x0000001eff10723e */ /* 0x000fc400030004ff */
[----:B------:R-:W-:Y:S02]  /*8300*/  F2FP.F16.E5M2.UNPACK_B R17, R31.H1 ;  /* 0x0000001fff11723e */ /* 0x000fe400030004ff */
[----:B------:R-:W-:Y:S02]  /*8310*/  F2FP.F16.E5M2.UNPACK_B R12, R12 ;  /* 0x0000000cff0c723e */ /* 0x000fe400020004ff */
[----:B------:R-:W-:Y:S02]  /*8320*/  F2FP.F16.E5M2.UNPACK_B R13, R13 ;  /* 0x0000000dff0d723e */ /* 0x000fe400020004ff */
[----:B------:R-:W-:Y:S02]  /*8330*/  F2FP.F16.E5M2.UNPACK_B R14, R14 ;  /* 0x0000000eff0e723e */ /* 0x000fe400020004ff */
[----:B------:R-:W-:Y:S01]  /*8340*/  F2FP.F16.E5M2.UNPACK_B R15, R15 ;  /* 0x0000000fff0f723e */ /* 0x000fe200020004ff */
[----:B------:R-:W-:Y:S01]  /*8350*/  HMMA.16816.F32 R32, R52, R28, R60 ;  /* 0x0000001c3420723c */ /* 0x000fe2000000183c */
[----:B------:R-:W-:-:S07]  /*8360*/  UIADD3 UR6, UPT, UPT, UR6, -0x1, URZ ;  /* 0xffffffff06067890 */ /* 0x000fce000fffe0ff */
[C---:B------:R-:W-:Y:S08]  /*8370*/  HMMA.16816.F32 R40, R52.reuse, R10, R40 ;  /* 0x0000000a3428723c */ /* 0x040ff00000001828 */
[----:B------:R-:W-:Y:S01]  /*8380*/  HMMA.16816.F32 R36, R52, R18, R36 ;  /* 0x000000123424723c */ /* 0x000fe20000001824 */
[----:B------:R-:W-:-:S07]  /*8390*/  UISETP.NE.U32.AND UP0, UPT, UR6, URZ, UPT ;  /* 0x000000ff0600728c */ /* 0x000fce000bf05070 */
[----:B------:R-:W-:Y:S08]  /*83a0*/  HMMA.16816.F32 R52, R52, R16, R20 ;  /* 0x000000103434723c */ /* 0x000ff00000001814 */
[C---:B------:R-:W-:Y:S08]  /*83b0*/  HMMA.16816.F32 R28, R12.reuse, R28, R56 ;  /* 0x0000001c0c1c723c */ /* 0x040ff00000001838 */
[C---:B------:R-:W-:Y:S08]  /*83c0*/  HMMA.16816.F32 R48, R12.reuse, R10, R48 ;  /* 0x0000000a0c30723c */ /* 0x040ff00000001830 */
[C---:B------:R-:W-:Y:S08]  /*83d0*/  HMMA.16816.F32 R44, R12.reuse, R18, R44 ;  /* 0x000000120c2c723c */ /* 0x040ff0000000182c */
[----:B------:R-:W-:Y:S01]  /*83e0*/  HMMA.16816.F32 R24, R12, R16, R24 ;  /* 0x000000100c18723c */ /* 0x000fe20000001818 */
[----:B0-----:R-:W-:-:S05]  /*83f0*/  IMAD.SHL.U32 R0, R0, 0x80, RZ ;  /* 0x0000008000007824 */ /* 0x001fca00078e00ff */
[----:B--2---:R-:W-:Y:S01]  /*8400*/  IADD3 R6, P4, PT, R0, R6, RZ ;  /* 0x0000000600067210 */ /* 0x004fe20007f9e0ff */
[----:B------:R-:W-:-:S03]  /*8410*/  UIADD3 UR7, UPT, UPT, UR7, -0x80, URZ ;  /* 0xffffff8007077890 */ /* 0x000fc6000fffe0ff */
[----:B---3--:R-:W-:Y:S01]  /*8420*/  LEA.HI.X.SX32 R7, R0, R7, 0x1, P4 ;  /* 0x0000000700077211 */ /* 0x008fe200020f0eff */
[----:B-1----:R-:W-:Y:S09]  /*8430*/  BRA.U UP0, `(.L_x_1) ;  /* 0xffffffa1005c7547 */ /* 0x002ff2000b83ffff */
.L_x_0:
[----:B------:R-:W1:Y:S01]  /*8440*/  S2R R18, SR_TID.X ;  /* 0x0000000000127919 */ /* 0x000e620000002100 */
[----:B------:R-:W-:Y:S01]  /*8450*/  F2FP.SATFINITE.E5M2.F32.PACK_AB_MERGE_C R32, R33, R32, RZ ;  /* 0x000000202120723e */ /* 0x000fe200048060ff */
[----:B------:R-:W2:Y:S01]  /*8460*/  LDCU.128 UR12, c[0x0][0x390] ;  /* 0x00007200ff0c77ac */ /* 0x000ea20008000c00 */
[----:B------:R-:W-:Y:S01]  /*8470*/  F2FP.SATFINITE.E5M2.F32.PACK_AB_MERGE_C R40, R41, R40, RZ ;  /* 0x000000282928723e */ /* 0x000fe200048060ff */
[----:B------:R-:W3:Y:S01]  /*8480*/  LDL.LU R56, [R1+0x100] ;  /* 0x0001000001387983 */ /* 0x000ee20000300800 */
[----:B------:R-:W-:Y:S01]  /*8490*/  F2FP.SATFINITE.E5M2.F32.PACK_AB_MERGE_C R36, R37, R36, RZ ;  /* 0x000000242524723e */ /* 0x000fe200048060ff */
[----:B------:R-:W4:Y:S01]  /*84a0*/  LDCU UR4, c[0x0][0x3b4] ;  /* 0x00007680ff0477ac */ /* 0x000f220008000800 */
[----:B------:R-:W-:Y:S01]  /*84b0*/  F2FP.SATFINITE.E5M2.F32.PACK_AB_MERGE_C R34, R35, R34, RZ ;  /* 0x000000222322723e */ /* 0x000fe200048060ff */
[----:B------:R-:W0:Y:S01]  /*84c0*/  S2R R16, SR_TID.X ;  /* 0x0000000000107919 */ /* 0x000e220000002100 */
[----:B------:R-:W-:Y:S02]  /*84d0*/  F2FP.SATFINITE.E5M2.F32.PACK_AB_MERGE_C R42, R43, R42, RZ ;  /* 0x0000002a2b2a723e */ /* 0x000fe400048060ff */
[----:B------:R-:W-:-:S02]  /*84e0*/  F2FP.SATFINITE.E5M2.F32.PACK_AB_MERGE_C R38, R39, R38, RZ ;  /* 0x000000262726723e */ /* 0x000fc400048060ff */
[----:B------:R-:W-:Y:S02]  /*84f0*/  LOP3.LUT R32, R32, 0xffff, RZ, 0xc0, !PT ;  /* 0x0000ffff20207812 */ /* 0x000fe400078ec0ff */
[----:B------:R-:W-:Y:S02]  /*8500*/  LOP3.LUT R19, R40, 0xffff, RZ, 0xc0, !PT ;  /* 0x0000ffff28137812 */ /* 0x000fe400078ec0ff */
[----:B------:R-:W-:Y:S02]  /*8510*/  LOP3.LUT R36, R36, 0xffff, RZ, 0xc0, !PT ;  /* 0x0000ffff24247812 */ /* 0x000fe400078ec0ff */
[----:B------:R-:W-:Y:S02]  /*8520*/  LOP3.LUT R34, R34, 0xffff, RZ, 0xc0, !PT ;  /* 0x0000ffff22227812 */ /* 0x000fe400078ec0ff */
[----:B------:R-:W-:Y:S02]  /*8530*/  LOP3.LUT R21, R42, 0xffff, RZ, 0xc0, !PT ;  /* 0x0000ffff2a157812 */ /* 0x000fe400078ec0ff */
[----:B------:R-:W-:-:S02]  /*8540*/  LOP3.LUT R38, R38, 0xffff, RZ, 0xc0, !PT ;  /* 0x0000ffff26267812 */ /* 0x000fc400078ec0ff */
[----:B------:R-:W-:Y:S02]  /*8550*/  F2FP.SATFINITE.E5M2.F32.PACK_AB_MERGE_C R28, R29, R28, RZ ;  /* 0x0000001c1d1c723e */ /* 0x000fe400048060ff */
[----:B------:R-:W-:Y:S02]  /*8560*/  F2FP.SATFINITE.E5M2.F32.PACK_AB_MERGE_C R48, R49, R48, RZ ;  /* 0x000000303130723e */ /* 0x000fe400048060ff */
[----:B------:R-:W-:Y:S02]  /*8570*/  F2FP.SATFINITE.E5M2.F32.PACK_AB_MERGE_C R44, R45, R44, RZ ;  /* 0x0000002c2d2c723e */ /* 0x000fe400048060ff */
[----:B------:R-:W-:Y:S01]  /*8580*/  LOP3.LUT R28, R28, 0xffff, RZ, 0xc0, !PT ;  /* 0x0000ffff1c1c7812 */ /* 0x000fe200078ec0ff */
[----:B-1----:R-:W-:Y:S01]  /*8590*/  IMAD.SHL.U32 R0, R18, 0x200, RZ ;  /* 0x0000020012007824 */ /* 0x002fe200078e00ff */
[----:B------:R-:W-:Y:S01]  /*85a0*/  LOP3.LUT R23, R48, 0xffff, RZ, 0xc0, !PT ;  /* 0x0000ffff30177812 */ /* 0x000fe200078ec0ff */
[----:B-----5:R-:W-:Y:S01]  /*85b0*/  IMAD.SHL.U32 R3, R18, 0x8, RZ ;  /* 0x0000000812037824 */ /* 0x020fe200078e00ff */
[----:B------:R-:W-:Y:S01]  /*85c0*/  LOP3.LUT R44, R44, 0xffff, RZ, 0xc0, !PT ;  /* 0x0000ffff2c2c7812 */ /* 0x000fe200078ec0ff */
[----:B------:R-:W-:Y:S01]  /*85d0*/  IMAD.SHL.U32 R4, R18, 0x100, RZ ;  /* 0x0000010012047824 */ /* 0x000fe200078e00ff */
[----:B------:R-:W-:Y:S01]  /*85e0*/  LOP3.LUT R2, R0, 0x1000, RZ, 0xc0, !PT ;  /* 0x0000100000027812 */ /* 0x000fe200078ec0ff */
[----:B------:R-:W-:Y:S01]  /*85f0*/  IMAD.SHL.U32 R0, R18, 0x10, RZ ;  /* 0x0000001012007824 */ /* 0x000fe200078e00ff */
[----:B------:R-:W-:-:S02]  /*8600*/  LOP3.LUT R3, R3, 0x80, RZ, 0xc0, !PT ;  /* 0x0000008003037812 */ /* 0x000fc400078ec0ff */
[----:B------:R-:W-:Y:S02]  /*8610*/  PRMT R9, R44, 0x3340, R1 ;  /* 0x000033402c097816 */ /* 0x000fe40000000001 */
[----:B------:R-:W-:Y:S01]  /*8620*/  IADD3 R5, PT, PT, R3, UR5, R2 ;  /* 0x0000000503057c10 */ /* 0x000fe2000fffe002 */
[----:B------:R-:W-:Y:S01]  /*8630*/  IMAD.SHL.U32 R2, R18, 0x4, RZ ;  /* 0x0000000412027824 */ /* 0x000fe200078e00ff */
[----:B------:R-:W-:Y:S02]  /*8640*/  LOP3.LUT R0, R0, 0x70, RZ, 0xc0, !PT ;  /* 0x0000007000007812 */ /* 0x000fe400078ec0ff */
[----:B------:R-:W-:Y:S02]  /*8650*/  LOP3.LUT R3, R4, 0x2000, RZ, 0xc0, !PT ;  /* 0x0000200004037812 */ /* 0x000fe400078ec0ff */
[----:B------:R-:W-:Y:S02]  /*8660*/  LOP3.LUT R2, R2, 0x700, RZ, 0xc0, !PT ;  /* 0x0000070002027812 */ /* 0x000fe400078ec0ff */
[----:B------:R-:W-:-:S02]  /*8670*/  IADD3 R3, PT, PT, R0, R5, R3 ;  /* 0x0000000500037210 */ /* 0x000fc40007ffe003 */
[----:B------:R-:W-:Y:S02]  /*8680*/  PRMT R0, R32, 0x3340, R19 ;  /* 0x0000334020007816 */ /* 0x000fe40000000013 */
[----:B------:R-:W-:Y:S01]  /*8690*/  PRMT R5, R38, 0x3340, R1 ;  /* 0x0000334026057816 */ /* 0x000fe20000000001 */
[----:B------:R-:W-:Y:S01]  /*86a0*/  IMAD.IADD R8, R2, 0x1, R3 ;  /* 0x0000000102087824 */ /* 0x000fe200078e0203 */
[----:B------:R-:W-:Y:S02]  /*86b0*/  PRMT R3, R36, 0x3340, R1 ;  /* 0x0000334024037816 */ /* 0x000fe40000000001 */
[----:B------:R-:W-:Y:S02]  /*86c0*/  PRMT R2, R34, 0x3340, R21 ;  /* 0x0000334022027816 */ /* 0x000fe40000000015 */
[----:B------:R-:W-:Y:S02]  /*86d0*/  PRMT R7, R0, 0x5410, R3 ;  /* 0x0000541000077816 */ /* 0x000fe40000000003 */
[----:B------:R-:W-:-:S02]  /*86e0*/  PRMT R11, R2, 0x5410, R5 ;  /* 0x00005410020b7816 */ /* 0x000fc40000000005 */
[----:B------:R-:W-:Y:S02]  /*86f0*/  SHF.R.U32.HI R0, RZ, 0x8, R32 ;  /* 0x00000008ff007819 */ /* 0x000fe40000011620 */
[----:B------:R-:W-:Y:S02]  /*8700*/  SHF.R.U32.HI R3, RZ, 0x8, R19 ;  /* 0x00000008ff037819 */ /* 0x000fe40000011613 */
[----:B------:R-:W-:Y:S02]  /*8710*/  SHF.R.U32.HI R5, RZ, 0x8, R36 ;  /* 0x00000008ff057819 */ /* 0x000fe40000011624 */
[----:B------:R-:W-:Y:S02]  /*8720*/  PRMT R4, R28, 0x3340, R23 ;  /* 0x000033401c047816 */ /* 0x000fe40000000017 */
[----:B------:R-:W-:Y:S02]  /*8730*/  LOP3.LUT R3, R3, 0xffff, RZ, 0xc0, !PT ;  /* 0x0000ffff03037812 */ /* 0x000fe400078ec0ff */
[----:B------:R-:W-:-:S02]  /*8740*/  LOP3.LUT R0, R0, 0xffff, RZ, 0xc0, !PT ;  /* 0x0000ffff00007812 */ /* 0x000fc400078ec0ff */
[----:B------:R-:W-:Y:S02]  /*8750*/  LOP3.LUT R5, R5, 0xffff, RZ, 0xc0, !PT ;  /* 0x0000ffff05057812 */ /* 0x000fe400078ec0ff */
[----:B------:R-:W-:Y:S02]  /*8760*/  PRMT R15, R4, 0x5410, R9 ;  /* 0x00005410040f7816 */ /* 0x000fe40000000009 */
[----:B------:R-:W-:Y:S02]  /*8770*/  PRMT R9, R0, 0x3340, R3 ;  /* 0x0000334000097816 */ /* 0x000fe40000000003 */
[----:B------:R-:W-:Y:S02]  /*8780*/  PRMT R10, R5, 0x3340, R10 ;  /* 0x00003340050a7816 */ /* 0x000fe4000000000a */
[----:B------:R-:W-:Y:S02]  /*8790*/  SHF.R.U32.HI R0, RZ, 0x8, R28 ;  /* 0x00000008ff007819 */ /* 0x000fe4000001161c */
[----:B------:R-:W-:-:S02]  /*87a0*/  SHF.R.U32.HI R3, RZ, 0x8, R23 ;  /* 0x00000008ff037819 */ /* 0x000fc40000011617 */
[----:B------:R-:W-:Y:S02]  /*87b0*/  SHF.R.U32.HI R5, RZ, 0x8, R44 ;  /* 0x00000008ff057819 */ /* 0x000fe4000001162c */
[----:B------:R-:W-:Y:S02]  /*87c0*/  LOP3.LUT R3, R3, 0xffff, RZ, 0xc0, !PT ;  /* 0x0000ffff03037812 */ /* 0x000fe400078ec0ff */
[----:B------:R-:W-:Y:S02]  /*87d0*/  LOP3.LUT R0, R0, 0xffff, RZ, 0xc0, !PT ;  /* 0x0000ffff00007812 */ /* 0x000fe400078ec0ff */
[----:B------:R-:W-:Y:S02]  /*87e0*/  LOP3.LUT R5, R5, 0xffff, RZ, 0xc0, !PT ;  /* 0x0000ffff05057812 */ /* 0x000fe400078ec0ff */
[----:B------:R-:W-:Y:S02]  /*87f0*/  PRMT R0, R0, 0x3340, R3 ;  /* 0x0000334000007816 */ /* 0x000fe40000000003 */
[----:B------:R-:W-:-:S02]  /*8800*/  PRMT R3, R5, 0x3340, R14 ;  /* 0x0000334005037816 */ /* 0x000fc4000000000e */
[----:B------:R-:W-:Y:S02]  /*8810*/  PRMT R5, R9, 0x5410, R10 ;  /* 0x0000541009057816 */ /* 0x000fe4000000000a */
[----:B------:R-:W2:Y:S01]  /*8820*/  LDL.LU R10, [R1+0x104] ;  /* 0x00010400010a7983 */ /* 0x000ea20000300800 */
[----:B------:R-:W-:Y:S02]  /*8830*/  F2FP.SATFINITE.E5M2.F32.PACK_AB_MERGE_C R30, R31, R30, RZ ;  /* 0x0000001e1f1e723e */ /* 0x000fe400048060ff */
[----:B------:R-:W-:Y:S02]  /*8840*/  F2FP.SATFINITE.E5M2.F32.PACK_AB_MERGE_C R50, R51, R50, RZ ;  /* 0x000000323332723e */ /* 0x000fe400048060ff */
[----:B------:R-:W-:Y:S02]  /*8850*/  F2FP.SATFINITE.E5M2.F32.PACK_AB_MERGE_C R46, R47, R46, RZ ;  /* 0x0000002e2f2e723e */ /* 0x000fe400048060ff */
[----:B------:R-:W-:Y:S02]  /*8860*/  F2FP.SATFINITE.E5M2.F32.PACK_AB_MERGE_C R24, R25, R24, RZ ;  /* 0x000000181918723e */ /* 0x000fe400048060ff */
[----:B------:R-:W-:-:S02]  /*8870*/  LOP3.LUT R30, R30, 0xffff, RZ, 0xc0, !PT ;  /* 0x0000ffff1e1e7812 */ /* 0x000fc400078ec0ff */
[----:B------:R-:W-:Y:S02]  /*8880*/  LOP3.LUT R25, R50, 0xffff, RZ, 0xc0, !PT ;  /* 0x0000ffff32197812 */ /* 0x000fe400078ec0ff */
[----:B------:R-:W-:Y:S02]  /*8890*/  LOP3.LUT R46, R46, 0xffff, RZ, 0xc0, !PT ;  /* 0x0000ffff2e2e7812 */ /* 0x000fe400078ec0ff */
[----:B------:R-:W-:Y:S02]  /*88a0*/  PRMT R6, R30, 0x3340, R25 ;  /* 0x000033401e067816 */ /* 0x000fe40000000019 */
[----:B------:R-:W-:Y:S02]  /*88b0*/  PRMT R13, R46, 0x3340, R1 ;  /* 0x000033402e0d7816 */ /* 0x000fe40000000001 */
[----:B------:R-:W-:Y:S02]  /*88c0*/  SHF.R.U32.HI R2, RZ, 0x8, R34 ;  /* 0x00000008ff027819 */ /* 0x000fe40000011622 */
[----:B------:R-:W-:-:S02]  /*88d0*/  PRMT R17, R6, 0x5410, R13 ;  /* 0x0000541006117816 */ /* 0x000fc4000000000d */
[----:B------:R-:W-:Y:S02]  /*88e0*/  SHF.R.U32.HI R4, RZ, 0x8, R21 ;  /* 0x00000008ff047819 */ /* 0x000fe40000011615 */
[----:B------:R-:W-:Y:S02]  /*88f0*/  SHF.R.U32.HI R6, RZ, 0x8, R38 ;  /* 0x00000008ff067819 */ /* 0x000fe40000011626 */
[----:B------:R-:W-:Y:S02]  /*8900*/  LOP3.LUT R4, R4, 0xffff, RZ, 0xc0, !PT ;  /* 0x0000ffff04047812 */ /* 0x000fe400078ec0ff */
[----:B------:R-:W-:Y:S02]  /*8910*/  LOP3.LUT R13, R2, 0xffff, RZ, 0xc0, !PT ;  /* 0x0000ffff020d7812 */ /* 0x000fe400078ec0ff */
[----:B------:R-:W-:Y:S02]  /*8920*/  LOP3.LUT R6, R6, 0xffff, RZ, 0xc0, !PT ;  /* 0x0000ffff06067812 */ /* 0x000fe400078ec0ff */
[----:B------:R-:W-:-:S02]  /*8930*/  PRMT R13, R13, 0x3340, R4 ;  /* 0x000033400d0d7816 */ /* 0x000fc40000000004 */
[----:B------:R-:W-:Y:S02]  /*8940*/  PRMT R12, R6, 0x3340, R1 ;  /* 0x00003340060c7816 */ /* 0x000fe40000000001 */
[----:B------:R-:W-:Y:S02]  /*8950*/  SHF.R.U32.HI R2, RZ, 0x8, R30 ;  /* 0x00000008ff027819 */ /* 0x000fe4000001161e */
[----:B------:R-:W-:Y:S02]  /*8960*/  SHF.R.U32.HI R4, RZ, 0x8, R25 ;  /* 0x00000008ff047819 */ /* 0x000fe40000011619 */
[----:B------:R-:W-:Y:S02]  /*8970*/  SHF.R.U32.HI R6, RZ, 0x8, R46 ;  /* 0x00000008ff067819 */ /* 0x000fe4000001162e */
[----:B------:R-:W-:Y:S02]  /*8980*/  LOP3.LUT R4, R4, 0xffff, RZ, 0xc0, !PT ;  /* 0x0000ffff04047812 */ /* 0x000fe400078ec0ff */
[----:B------:R-:W-:-:S02]  /*8990*/  LOP3.LUT R19, R2, 0xffff, RZ, 0xc0, !PT ;  /* 0x0000ffff02137812 */ /* 0x000fc400078ec0ff */
[----:B------:R-:W-:Y:S02]  /*89a0*/  LOP3.LUT R6, R6, 0xffff, RZ, 0xc0, !PT ;  /* 0x0000ffff06067812 */ /* 0x000fe400078ec0ff */
[----:B------:R-:W-:Y:S02]  /*89b0*/  F2FP.SATFINITE.E5M2.F32.PACK_AB_MERGE_C R52, R53, R52, RZ ;  /* 0x000000343534723e */ /* 0x000fe400048060ff */
[----:B------:R-:W-:Y:S02]  /*89c0*/  F2FP.SATFINITE.E5M2.F32.PACK_AB_MERGE_C R54, R55, R54, RZ ;  /* 0x000000363736723e */ /* 0x000fe400048060ff */
[----:B------:R-:W-:Y:S02]  /*89d0*/  PRMT R4, R19, 0x3340, R4 ;  /* 0x0000334013047816 */ /* 0x000fe40000000004 */
[----:B------:R-:W-:Y:S02]  /*89e0*/  F2FP.SATFINITE.E5M2.F32.PACK_AB_MERGE_C R26, R27, R26, RZ ;  /* 0x0000001a1b1a723e */ /* 0x000fe400048060ff */
[----:B------:R-:W-:-:S02]  /*89f0*/  PRMT R19, R6, 0x3340, R1 ;  /* 0x0000334006137816 */ /* 0x000fc40000000001 */
[----:B------:R-:W-:Y:S02]  /*8a00*/  LOP3.LUT R52, R52, 0xffff, RZ, 0xc0, !PT ;  /* 0x0000ffff34347812 */ /* 0x000fe400078ec0ff */
[----:B------:R-:W-:Y:S02]  /*8a10*/  PRMT R13, R13, 0x5410, R12 ;  /* 0x000054100d0d7816 */ /* 0x000fe4000000000c */
[----:B------:R-:W-:Y:S02]  /*8a20*/  LOP3.LUT R54, R54, 0xffff, RZ, 0xc0, !PT ;  /* 0x0000ffff36367812 */ /* 0x000fe400078ec0ff */
[----:B------:R-:W-:Y:S02]  /*8a30*/  PRMT R3, R0, 0x5410, R3 ;  /* 0x0000541000037816 */ /* 0x000fe40000000003 */
[----:B------:R-:W-:Y:S02]  /*8a40*/  PRMT R19, R4, 0x5410, R19 ;  /* 0x0000541004137816 */ /* 0x000fe40000000013 */
[----:B------:R-:W-:-:S02]  /*8a50*/  LOP3.LUT R24, R24, 0xffff, RZ, 0xc0, !PT ;  /* 0x0000ffff18187812 */ /* 0x000fc400078ec0ff */
[----:B------:R-:W-:Y:S02]  /*8a60*/  LOP3.LUT R26, R26, 0xffff, RZ, 0xc0, !PT ;  /* 0x0000ffff1a1a7812 */ /* 0x000fe400078ec0ff */
[--C-:B------:R-:W-:Y:S02]  /*8a70*/  PRMT R4, R7, 0x4210, R52.reuse ;  /* 0x0000421007047816 */ /* 0x100fe40000000034 */
[----:B------:R-:W-:Y:S02]  /*8a80*/  PRMT R5, R5, 0x5210, R52 ;  /* 0x0000521005057816 */ /* 0x000fe40000000034 */
[--C-:B------:R-:W-:Y:S02]  /*8a90*/  PRMT R6, R11, 0x4210, R54.reuse ;  /* 0x000042100b067816 */ /* 0x100fe40000000036 */
[----:B------:R-:W-:Y:S01]  /*8aa0*/  PRMT R7, R13, 0x5210, R54 ;  /* 0x000052100d077816 */ /* 0x000fe20000000036 */
[----:B------:R-:W-:Y:S01]  /*8ab0*/  BAR.SYNC.DEFER_BLOCKING 0x0 ;  /* 0x0000000000007b1d */ /* 0x000fe20000010000 */
[----:B0-----:R-:W-:-:S02]  /*8ac0*/  PRMT R20, R15, 0x4210, R24 ;  /* 0x000042100f147816 */ /* 0x001fc40000000018 */
[----:B------:R-:W-:Y:S02]  /*8ad0*/  PRMT R21, R3, 0x5210, R24 ;  /* 0x0000521003157816 */ /* 0x000fe40000000018 */
[--C-:B------:R-:W-:Y:S02]  /*8ae0*/  PRMT R22, R17, 0x4210, R26.reuse ;  /* 0x0000421011167816 */ /* 0x100fe4000000001a */
[----:B------:R-:W-:Y:S02]  /*8af0*/  PRMT R23, R19, 0x5210, R26 ;  /* 0x0000521013177816 */ /* 0x000fe4000000001a */
[----:B------:R-:W-:Y:S01]  /*8b00*/  SHF.R.U32.HI R28, RZ, 0x8, R18 ;  /* 0x00000008ff1c7819 */ /* 0x000fe20000011612 */
[----:B------:R-:W-:Y:S04]  /*8b10*/  STSM.16.M88.4 [R8], R4 ;  /* 0x0000000408007844 */ /* 0x000fe80000000200 */
[----:B------:R-:W-:Y:S01]  /*8b20*/  STSM.16.M88.4 [R8+0x800], R20 ;  /* 0x0008001408007844 */ /* 0x000fe20000000200 */
[----:B------:R-:W-:-:S04]  /*8b30*/  LOP3.LUT R9, R16, 0x1ff, RZ, 0xc0, !PT ;  /* 0x000001ff10097812 */ /* 0x000fc800078ec0ff */
[----:B------:R-:W-:Y:S01]  /*8b40*/  LEA R9, R9, UR5, 0x4 ;  /* 0x0000000509097c11 */ /* 0x000fe2000f8e20ff */
[----:B------:R-:W-:Y:S06]  /*8b50*/  BAR.SYNC.DEFER_BLOCKING 0x0 ;  /* 0x0000000000007b1d */ /* 0x000fec0000010000 */
[----:B------:R-:W0:Y:S01]  /*8b60*/  LDCU UR5, c[0x0][0x3b8] ;  /* 0x00007700ff0577ac */ /* 0x000e220008000800 */
[----:B------:R-:W-:Y:S01]  /*8b70*/  SGXT.U32 R28, R28, 0x1 ;  /* 0x000000011c1c781a */ /* 0x000fe20000000000 */
[----:B------:R-:W1:Y:S02]  /*8b80*/  LDS.128 R4, [R9] ;  /* 0x0000000009047984 */ /* 0x000e640000000c00 */
[----:B-1----:R-:W-:-:S02]  /*8b90*/  PRMT R51, R4, 0x7770, RZ ;  /* 0x0000777004337816 */ /* 0x002fc400000000ff */
[----:B------:R-:W-:Y:S02]  /*8ba0*/  PRMT R49, R5, 0x7770, RZ ;  /* 0x0000777005317816 */ /* 0x000fe400000000ff */
[C---:B---3--:R-:W-:Y:S02]  /*8bb0*/  LOP3.LUT R8, R56.reuse, R28, RZ, 0xfc, !PT ;  /* 0x0000001c38087212 */ /* 0x048fe400078efcff */
[----:B------:R-:W-:-:S03]  /*8bc0*/  LOP3.LUT R13, R56, 0x2, R28, 0xfe, !PT ;  /* 0x00000002380d7812 */ /* 0x000fc600078efe1c */
[----:B0-----:R-:W-:Y:S02]  /*8bd0*/  IMAD R23, R8, UR5, RZ ;  /* 0x0000000508177c24 */ /* 0x001fe4000f8e02ff */
[----:B------:R-:W-:Y:S01]  /*8be0*/  IMAD R25, R13, UR5, RZ ;  /* 0x000000050d197c24 */ /* 0x000fe2000f8e02ff */
[C-C-:B------:R-:W-:Y:S02]  /*8bf0*/  LOP3.LUT R2, R56.reuse, 0x3e, R28.reuse, 0xfe, !PT ;  /* 0x0000003e38027812 */ /* 0x140fe400078efe1c */
[C-C-:B------:R-:W-:Y:S02]  /*8c00*/  LOP3.LUT R0, R56.reuse, 0x3c, R28.reuse, 0xfe, !PT ;  /* 0x0000003c38007812 */ /* 0x140fe400078efe1c */
[C-C-:B------:R-:W-:Y:S02]  /*8c10*/  LOP3.LUT R3, R56.reuse, 0x3a, R28.reuse, 0xfe, !PT ;  /* 0x0000003a38037812 */ /* 0x140fe400078efe1c */
[C-C-:B------:R-:W-:Y:S02]  /*8c20*/  LOP3.LUT R14, R56.reuse, 0x38, R28.reuse, 0xfe, !PT ;  /* 0x00000038380e7812 */ /* 0x140fe400078efe1c */
[----:B------:R-:W-:-:S02]  /*8c30*/  LOP3.LUT R15, R56, 0x36, R28, 0xfe, !PT ;  /* 0x00000036380f7812 */ /* 0x000fc400078efe1c */
[C-C-:B------:R-:W-:Y:S02]  /*8c40*/  LOP3.LUT R16, R56.reuse, 0x34, R28.reuse, 0xfe, !PT ;  /* 0x0000003438107812 */ /* 0x140fe400078efe1c */
        /* <DEDUP_REMOVED lines=23> */
[----:B------:R-:W-:-:S05]  /*8dc0*/  LOP3.LUT R28, R56, 0x4, R28, 0xfe, !PT ;  /* 0x00000004381c7812 */ /* 0x000fca00078efe1c */
[----:B------:R-:W-:Y:S02]  /*8dd0*/  IMAD R45, R28, UR5, RZ ;  /* 0x000000051c2d7c24 */ /* 0x000fe4000f8e02ff */
[----:B------:R-:W-:Y:S01]  /*8de0*/  IMAD R46, R26, UR5, RZ ;  /* 0x000000051a2e7c24 */ /* 0x000fe2000f8e02ff */
[C---:B--2---:R-:W-:Y:S01]  /*8df0*/  ISETP.GE.AND P0, PT, R10.reuse, UR14, PT ;  /* 0x0000000e0a007c0c */ /* 0x044fe2000bf06270 */
[----:B----4-:R-:W-:-:S03]  /*8e00*/  IMAD R22, R10, UR4, RZ ;  /* 0x000000040a167c24 */ /* 0x010fc6000f8e02ff */
[----:B------:R-:W-:Y:S02]  /*8e10*/  ISETP.LT.AND P1, PT, R8, UR15, !P0 ;  /* 0x0000000f08007c0c */ /* 0x000fe4000c721270 */
[----:B------:R-:W0:Y:S01]  /*8e20*/  LDS.128 R8, [R9+0x2000] ;  /* 0x0020000009087984 */ /* 0x000e220000000c00 */
[C---:B------:R-:W-:Y:S02]  /*8e30*/  IADD3 R12, P2, PT, R22.reuse, UR12, RZ ;  /* 0x0000000c160c7c10 */ /* 0x040fe4000ff5e0ff */
[----:B------:R-:W-:Y:S02]  /*8e40*/  ISETP.LT.AND P4, PT, R13, UR15, !P0 ;  /* 0x0000000f0d007c0c */ /* 0x000fe4000c781270 */
[----:B------:R-:W-:Y:S02]  /*8e50*/  LEA.HI.X.SX32 R13, R22, UR13, 0x1, P2 ;  /* 0x0000000d160d7c11 */ /* 0x000fe400090f0eff */
[-C--:B------:R-:W-:Y:S02]  /*8e60*/  IADD3 R22, P2, PT, R23, R12.reuse, RZ ;  /* 0x0000000c17167210 */ /* 0x080fe40007f5e0ff */
[----:B------:R-:W-:-:S02]  /*8e70*/  IADD3 R24, P3, PT, R25, R12, RZ ;  /* 0x0000000c19187210 */ /* 0x000fc40007f7e0ff */
[-C--:B------:R-:W-:Y:S02]  /*8e80*/  LEA.HI.X.SX32 R23, R23, R13.reuse, 0x1, P2 ;  /* 0x0000000d17177211 */ /* 0x080fe400010f0eff */
[----:B------:R-:W-:Y:S02]  /*8e90*/  LEA.HI.X.SX32 R25, R25, R13, 0x1, P3 ;  /* 0x0000000d19197211 */ /* 0x000fe400018f0eff */
[----:B------:R-:W-:Y:S01]  /*8ea0*/  ISETP.LT.AND P2, PT, R28, UR15, !P0 ;  /* 0x0000000f1c007c0c */ /* 0x000fe2000c741270 */
[----:B------:R1:W-:Y:S04]  /*8eb0*/  @P1 STG.E.U8 desc[UR8][R22.64], R51 ;  /* 0x0000003316001986 */ /* 0x0003e8000c101108 */
[----:B------:R2:W-:Y:S01]  /*8ec0*/  @P4 STG.E.U8 desc[UR8][R24.64], R49 ;  /* 0x0000003118004986 */ /* 0x0005e2000c101108 */
[----:B------:R-:W-:-:S02]  /*8ed0*/  ISETP.LT.AND P4, PT, R26, UR15, !P0 ;  /* 0x0000000f1a007c0c */ /* 0x000fc4000c781270 */
[----:B------:R-:W-:Y:S01]  /*8ee0*/  IADD3 R26, P6, PT, R45, R12, RZ ;  /* 0x0000000c2d1a7210 */ /* 0x000fe20007fde0ff */
[C---:B------:R-:W-:Y:S01]  /*8ef0*/  IMAD R47, R27.reuse, UR5, RZ ;  /* 0x000000051b2f7c24 */ /* 0x040fe2000f8e02ff */
[----:B------:R-:W-:Y:S02]  /*8f00*/  ISETP.LT.AND P3, PT, R27, UR15, !P0 ;  /* 0x0000000f1b007c0c */ /* 0x000fe4000c761270 */
[----:B------:R-:W-:Y:S01]  /*8f10*/  LEA.HI.X.SX32 R27, R45, R13, 0x1, P6 ;  /* 0x0000000d2d1b7211 */ /* 0x000fe200030f0eff */
[C---:B------:R-:W-:Y:S01]  /*8f20*/  IMAD R45, R29.reuse, UR5, RZ ;  /* 0x000000051d2d7c24 */ /* 0x040fe2000f8e02ff */
[----:B-1----:R-:W-:Y:S02]  /*8f30*/  PRMT R51, R6, 0x7770, RZ ;  /* 0x0000777006337816 */ /* 0x002fe400000000ff */
[----:B------:R-:W-:-:S03]  /*8f40*/  ISETP.LT.AND P1, PT, R29, UR15, !P0 ;  /* 0x0000000f1d007c0c */ /* 0x000fc6000c721270 */
[----:B------:R1:W-:Y:S01]  /*8f50*/  @P2 STG.E.U8 desc[UR8][R26.64], R51 ;  /* 0x000000331a002986 */ /* 0x0003e2000c101108 */
[-C--:B--2---:R-:W-:Y:S02]  /*8f60*/  IADD3 R24, P2, PT, R45, R12.reuse, RZ ;  /* 0x0000000c2d187210 */ /* 0x084fe40007f5e0ff */
[-C--:B------:R-:W-:Y:S02]  /*8f70*/  IADD3 R28, P5, PT, R46, R12.reuse, RZ ;  /* 0x0000000c2e1c7210 */ /* 0x080fe40007fbe0ff */
[----:B------:R-:W-:Y:S02]  /*8f80*/  IADD3 R22, P6, PT, R47, R12, RZ ;  /* 0x0000000c2f167210 */ /* 0x000fe40007fde0ff */
[-C--:B------:R-:W-:Y:S02]  /*8f90*/  LEA.HI.X.SX32 R25, R45, R13.reuse, 0x1, P2 ;  /* 0x0000000d2d197211 */ /* 0x080fe400010f0eff */
[C---:B------:R-:W-:Y:S01]  /*8fa0*/  ISETP.LT.AND P2, PT, R44.reuse, UR15, !P0 ;  /* 0x0000000f2c007c0c */ /* 0x040fe2000c741270 */
[----:B------:R-:W-:Y:S01]  /*8fb0*/  IMAD R44, R44, UR5, RZ ;  /* 0x000000052c2c7c24 */ /* 0x000fe2000f8e02ff */
[----:B------:R-:W-:-:S02]  /*8fc0*/  LEA.HI.X.SX32 R29, R46, R13, 0x1, P5 ;  /* 0x0000000d2e1d7211 */ /* 0x000fc400028f0eff */
[----:B------:R-:W-:Y:S02]  /*8fd0*/  PRMT R49, R7, 0x7770, RZ ;  /* 0x0000777007317816 */ /* 0x000fe400000000ff */
[----:B------:R-:W-:Y:S02]  /*8fe0*/  LEA.HI.X.SX32 R23, R47, R13, 0x1, P6 ;  /* 0x0000000d2f177211 */ /* 0x000fe400030f0eff */
[----:B0-----:R-:W-:Y:S02]  /*8ff0*/  PRMT R47, R8, 0x7770, RZ ;  /* 0x00007770082f7816 */ /* 0x001fe400000000ff */
[----:B------:R-:W-:Y:S01]  /*9000*/  PRMT R45, R9, 0x7770, RZ ;  /* 0x00007770092d7816 */ /* 0x000fe200000000ff */
[----:B------:R0:W-:Y:S01]  /*9010*/  @P4 STG.E.U8 desc[UR8][R28.64], R49 ;  /* 0x000000311c004986 */ /* 0x0001e2000c101108 */
[----:B-1----:R-:W-:-:S03]  /*9020*/  IADD3 R26, P6, PT, R44, R12, RZ ;  /* 0x0000000c2c1a7210 */ /* 0x002fc60007fde0ff */
[----:B------:R-:W-:Y:S01]  /*9030*/  @P3 STG.E.U8 desc[UR8][R22.64], R47 ;  /* 0x0000002f16003986 */ /* 0x000fe2000c101108 */
[----:B------:R-:W-:-:S03]  /*9040*/  LEA.HI.X.SX32 R27, R44, R13, 0x1, P6 ;  /* 0x0000000d2c1b7211 */ /* 0x000fc600030f0eff */
[----:B------:R1:W-:Y:S01]  /*9050*/  @P1 STG.E.U8 desc[UR8][R24.64], R45 ;  /* 0x0000002d18001986 */ /* 0x0003e2000c101108 */
[C---:B------:R-:W-:Y:S01]  /*9060*/  ISETP.LT.AND P1, PT, R41.reuse, UR15, !P0 ;  /* 0x0000000f29007c0c */ /* 0x040fe2000c721270 */
[----:B------:R-:W-:Y:S01]  /*9070*/  IMAD R41, R41, UR5, RZ ;  /* 0x0000000529297c24 */ /* 0x000fe2000f8e02ff */
[----:B0-----:R-:W-:Y:S02]  /*9080*/  PRMT R49, R10, 0x7770, RZ ;  /* 0x000077700a317816 */ /* 0x001fe400000000ff */
[C---:B------:R-:W-:Y:S01]  /*9090*/  ISETP.LT.AND P4, PT, R43.reuse, UR15, !P0 ;  /* 0x0000000f2b007c0c */ /* 0x040fe2000c781270 */
[----:B------:R-:W-:Y:S01]  /*90a0*/  IMAD R43, R43, UR5, RZ ;  /* 0x000000052b2b7c24 */ /* 0x000fe2000f8e02ff */
[C---:B------:R-:W-:Y:S01]  /*90b0*/  ISETP.LT.AND P3, PT, R42.reuse, UR15, !P0 ;  /* 0x0000000f2a007c0c */ /* 0x040fe2000c761270 */
[----:B------:R-:W-:Y:S01]  /*90c0*/  IMAD R42, R42, UR5, RZ ;  /* 0x000000052a2a7c24 */ /* 0x000fe2000f8e02ff */
[----:B------:R0:W-:Y:S01]  /*90d0*/  @P2 STG.E.U8 desc[UR8][R26.64], R49 ;  /* 0x000000311a002986 */ /* 0x0001e2000c101108 */
[----:B-1----:R-:W-:-:S02]  /*90e0*/  IADD3 R24, P2, PT, R41, R12, RZ ;  /* 0x0000000c29187210 */ /* 0x002fc40007f5e0ff */
[-C--:B------:R-:W-:Y:S02]  /*90f0*/  IADD3 R28, P5, PT, R43, R12.reuse, RZ ;  /* 0x0000000c2b1c7210 */ /* 0x080fe40007fbe0ff */
[----:B------:R-:W-:Y:S02]  /*9100*/  IADD3 R22, P6, PT, R42, R12, RZ ;  /* 0x0000000c2a167210 */ /* 0x000fe40007fde0ff */
[-C--:B------:R-:W-:Y:S02]  /*9110*/  LEA.HI.X.SX32 R25, R41, R13.reuse, 0x1, P2 ;  /* 0x0000000d29197211 */ /* 0x080fe400010f0eff */
[C---:B------:R-:W-:Y:S01]  /*9120*/  ISETP.LT.AND P2, PT, R40.reuse, UR15, !P0 ;  /* 0x0000000f28007c0c */ /* 0x040fe2000c741270 */
[----:B------:R-:W-:Y:S01]  /*9130*/  IMAD R40, R40, UR5, RZ ;  /* 0x0000000528287c24 */ /* 0x000fe2000f8e02ff */
[----:B------:R-:W-:Y:S02]  /*9140*/  LEA.HI.X.SX32 R29, R43, R13, 0x1, P5 ;  /* 0x0000000d2b1d7211 */ /* 0x000fe400028f0eff */
[----:B------:R-:W-:-:S02]  /*9150*/  PRMT R47, R11, 0x7770, RZ ;  /* 0x000077700b2f7816 */ /* 0x000fc400000000ff */
[----:B------:R-:W-:Y:S02]  /*9160*/  LEA.HI.X.SX32 R23, R42, R13, 0x1, P6 ;  /* 0x0000000d2a177211 */ /* 0x000fe400030f0eff */
[----:B------:R-:W-:Y:S02]  /*9170*/  PRMT R45, R4, 0x7771, RZ ;  /* 0x00007771042d7816 */ /* 0x000fe400000000ff */
[----:B------:R-:W-:Y:S01]  /*9180*/  PRMT R43, R5, 0x7771, RZ ;  /* 0x00007771052b7816 */ /* 0x000fe200000000ff */
[----:B------:R1:W-:Y:S01]  /*9190*/  @P4 STG.E.U8 desc[UR8][R28.64], R47 ;  /* 0x0000002f1c004986 */ /* 0x0003e2000c101108 */
[----:B0-----:R-:W-:-:S03]  /*91a0*/  IADD3 R26, P6, PT, R40, R12, RZ ;  /* 0x0000000c281a7210 */ /* 0x001fc60007fde0ff */
[----:B------:R-:W-:Y:S01]  /*91b0*/  @P3 STG.E.U8 desc[UR8][R22.64], R45 ;  /* 0x0000002d16003986 */ /* 0x000fe2000c101108 */
[----:B------:R-:W-:Y:S02]  /*91c0*/  LEA.HI.X.SX32 R27, R40, R13, 0x1, P6 ;  /* 0x0000000d281b7211 */ /* 0x000fe400030f0eff */
[----:B------:R-:W-:Y:S01]  /*91d0*/  PRMT R41, R6, 0x7771, RZ ;  /* 0x0000777106297816 */ /* 0x000fe200000000ff */
[----:B------:R0:W-:Y:S01]  /*91e0*/  @P1 STG.E.U8 desc[UR8][R24.64], R43 ;  /* 0x0000002b18001986 */ /* 0x0001e2000c101108 */
[C---:B------:R-:W-:Y:S01]  /*91f0*/  ISETP.LT.AND P1, PT, R37.reuse, UR15, !P0 ;  /* 0x0000000f25007c0c */ /* 0x040fe2000c721270 */
[----:B------:R-:W-:Y:S01]  /*9200*/  IMAD R37, R37, UR5, RZ ;  /* 0x0000000525257c24 */ /* 0x000fe2000f8e02ff */
[C---:B------:R-:W-:Y:S01]  /*9210*/  ISETP.LT.AND P4, PT, R39.reuse, UR15, !P0 ;  /* 0x0000000f27007c0c */ /* 0x040fe2000c781270 */
[----:B------:R-:W-:Y:S01]  /*9220*/  IMAD R39, R39, UR5, RZ ;  /* 0x0000000527277c24 */ /* 0x000fe2000f8e02ff */
[C---:B------:R-:W-:Y:S01]  /*9230*/  ISETP.LT.AND P3, PT, R38.reuse, UR15, !P0 ;  /* 0x0000000f26007c0c */ /* 0x040fe2000c761270 */
[----:B------:R-:W-:Y:S01]  /*9240*/  IMAD R38, R38, UR5, RZ ;  /* 0x0000000526267c24 */ /* 0x000fe2000f8e02ff */
[----:B------:R2:W-:Y:S02]  /*9250*/  @P2 STG.E.U8 desc[UR8][R26.64], R41 ;  /* 0x000000291a002986 */ /* 0x0005e4000c101108 */
[----:B-1----:R-:W-:-:S02]  /*9260*/  IADD3 R28, P5, PT, R39, R12, RZ ;  /* 0x0000000c271c7210 */ /* 0x002fc40007fbe0ff */
[CC--:B0-----:R-:W-:Y:S02]  /*9270*/  IADD3 R24, P2, PT, R37.reuse, R12.reuse, RZ ;  /* 0x0000000c25187210 */ /* 0x0c1fe40007f5e0ff */
        /* <DEDUP_REMOVED lines=10> */
[----:B--2---:R-:W-:-:S03]  /*9320*/  IADD3 R26, P6, PT, R36, R12, RZ ;  /* 0x0000000c241a7210 */ /* 0x004fc60007fde0ff */
        /* <DEDUP_REMOVED lines=11> */
[----:B0-----:R-:W-:-:S02]  /*93e0*/  IADD3 R28, P5, PT, R35, R12, RZ ;  /* 0x0000000c231c7210 */ /* 0x001fc40007fbe0ff */
[CC--:B-1----:R-:W-:Y:S02]  /*93f0*/  IADD3 R24, P2, PT, R33.reuse, R12.reuse, RZ ;  /* 0x0000000c21187210 */ /* 0x0c2fe40007f5e0ff */
[----:B------:R-:W-:Y:S02]  /*9400*/  IADD3 R22, P6, PT, R34, R12, RZ ;  /* 0x0000000c22167210 */ /* 0x000fe40007fde0ff */
[-C--:B------:R-:W-:Y:S02]  /*9410*/  LEA.HI.X.SX32 R25, R33, R13.reuse, 0x1, P2 ;  /* 0x0000000d21197211 */ /* 0x080fe400010f0eff */
[C---:B------:R-:W-:Y:S01]  /*9420*/  ISETP.LT.AND P2, PT, R32.reuse, UR15, !P0 ;  /* 0x0000000f20007c0c */ /* 0x040fe2000c741270 */
[----:B------:R-:W-:Y:S01]  /*9430*/  IMAD R32, R32, UR5, RZ ;  /* 0x0000000520207c24 */ /* 0x000fe2000f8e02ff */
[----:B------:R-:W-:Y:S02]  /*9440*/  LEA.HI.X.SX32 R29, R35, R13, 0x1, P5 ;  /* 0x0000000d231d7211 */ /* 0x000fe400028f0eff */
[----:B------:R-:W-:-:S02]  /*9450*/  PRMT R39, R11, 0x7771, RZ ;  /* 0x000077710b277816 */ /* 0x000fc400000000ff */
[-C--:B------:R-:W-:Y:S02]  /*9460*/  LEA.HI.X.SX32 R23, R34, R13.reuse, 0x1, P6 ;  /* 0x0000000d22177211 */ /* 0x080fe400030f0eff */
[----:B------:R-:W-:Y:S02]  /*9470*/  PRMT R37, R4, 0x7772, RZ ;  /* 0x0000777204257816 */ /* 0x000fe400000000ff */
[----:B------:R-:W-:Y:S01]  /*9480*/  PRMT R35, R5, 0x7772, RZ ;  /* 0x0000777205237816 */ /* 0x000fe200000000ff */
[----:B------:R0:W-:Y:S01]  /*9490*/  @P4 STG.E.U8 desc[UR8][R28.64], R39 ;  /* 0x000000271c004986 */ /* 0x0001e2000c101108 */
[C---:B--2---:R-:W-:Y:S02]  /*94a0*/  IADD3 R26, P6, PT, R32.reuse, R12, RZ ;  /* 0x0000000c201a7210 */ /* 0x044fe40007fde0ff */
[C---:B------:R-:W-:Y:S01]  /*94b0*/  ISETP.LT.AND P4, PT, R31.reuse, UR15, !P0 ;  /* 0x0000000f1f007c0c */ /* 0x040fe2000c781270 */
[----:B------:R1:W-:Y:S01]  /*94c0*/  @P3 STG.E.U8 desc[UR8][R22.64], R37 ;  /* 0x0000002516003986 */ /* 0x0003e2000c101108 */
[----:B------:R-:W-:Y:S01]  /*94d0*/  IMAD R31, R31, UR5, RZ ;  /* 0x000000051f1f7c24 */ /* 0x000fe2000f8e02ff */
[----:B------:R-:W-:-:S02]  /*94e0*/  LEA.HI.X.SX32 R27, R32, R13, 0x1, P6 ;  /* 0x0000000d201b7211 */ /* 0x000fc400030f0eff */
[----:B------:R2:W-:Y:S01]  /*94f0*/  @P1 STG.E.U8 desc[UR8][R24.64], R35 ;  /* 0x0000002318001986 */ /* 0x0005e2000c101108 */
[C---:B------:R-:W-:Y:S01]  /*9500*/  ISETP.LT.AND P1, PT, R21.reuse, UR15, !P0 ;  /* 0x0000000f15007c0c */ /* 0x040fe2000c721270 */
[----:B------:R-:W-:Y:S01]  /*9510*/  IMAD R21, R21, UR5, RZ ;  /* 0x0000000515157c24 */ /* 0x000fe2000f8e02ff */
[----:B------:R-:W-:Y:S02]  /*9520*/  PRMT R33, R6, 0x7772, RZ ;  /* 0x0000777206217816 */ /* 0x000fe400000000ff */
[C---:B------:R-:W-:Y:S01]  /*9530*/  ISETP.LT.AND P3, PT, R30.reuse, UR15, !P0 ;  /* 0x0000000f1e007c0c */ /* 0x040fe2000c761270 */
[----:B------:R-:W-:Y:S01]  /*9540*/  IMAD R30, R30, UR5, RZ ;  /* 0x000000051e1e7c24 */ /* 0x000fe2000f8e02ff */
[-C--:B0-----:R-:W-:Y:S01]  /*9550*/  IADD3 R28, P5, PT, R31, R12.reuse, RZ ;  /* 0x0000000c1f1c7210 */ /* 0x081fe20007fbe0ff */
[----:B------:R0:W-:Y:S03]  /*9560*/  @P2 STG.E.U8 desc[UR8][R26.64], R33 ;  /* 0x000000211a002986 */ /* 0x0001e6000c101108 */
[----:B-1----:R-:W-:-:S02]  /*9570*/  IADD3 R22, P6, PT, R30, R12, RZ ;  /* 0x0000000c1e167210 */ /* 0x002fc40007fde0ff */
[----:B--2---:R-:W-:Y:S02]  /*9580*/  IADD3 R24, P2, PT, R21, R12, RZ ;  /* 0x0000000c15187210 */ /* 0x004fe40007f5e0ff */
[-C--:B------:R-:W-:Y:S02]  /*9590*/  LEA.HI.X.SX32 R29, R31, R13.reuse, 0x1, P5 ;  /* 0x0000000d1f1d7211 */ /* 0x080fe400028f0eff */
[----:B------:R-:W-:Y:S02]  /*95a0*/  PRMT R31, R7, 0x7772, RZ ;  /* 0x00007772071f7816 */ /* 0x000fe400000000ff */
[-C--:B------:R-:W-:Y:S01]  /*95b0*/  LEA.HI.X.SX32 R25, R21, R13.reuse, 0x1, P2 ;  /* 0x0000000d15197211 */ /* 0x080fe200010f0eff */
[----:B------:R-:W-:Y:S01]  /*95c0*/  IMAD R21, R20, UR5, RZ ;  /* 0x0000000514157c24 */ /* 0x000fe2000f8e02ff */
[----:B------:R-:W-:Y:S02]  /*95d0*/  LEA.HI.X.SX32 R23, R30, R13, 0x1, P6 ;  /* 0x0000000d1e177211 */ /* 0x000fe400030f0eff */
[----:B------:R-:W-:-:S02]  /*95e0*/  PRMT R37, R8, 0x7772, RZ ;  /* 0x0000777208257816 */ /* 0x000fc400000000ff */
[----:B------:R-:W-:Y:S02]  /*95f0*/  PRMT R35, R9, 0x7772, RZ ;  /* 0x0000777209237816 */ /* 0x000fe400000000ff */
[----:B------:R-:W-:Y:S01]  /*9600*/  ISETP.LT.AND P2, PT, R20, UR15, !P0 ;  /* 0x0000000f14007c0c */ /* 0x000fe2000c741270 */
[----:B------:R-:W-:Y:S01]  /*9610*/  @P4 STG.E.U8 desc[UR8][R28.64], R31 ;  /* 0x0000001f1c004986 */ /* 0x000fe2000c101108 */
[----:B------:R-:W-:-:S03]  /*9620*/  IADD3 R20, P5, PT, R21, R12, RZ ;  /* 0x0000000c15147210 */ /* 0x000fc60007fbe0ff */
[----:B------:R1:W-:Y:S01]  /*9630*/  @P3 STG.E.U8 desc[UR8][R22.64], R37 ;  /* 0x0000002516003986 */ /* 0x0003e2000c101108 */
[----:B0-----:R-:W-:-:S03]  /*9640*/  IMAD R26, R18, UR5, RZ ;  /* 0x00000005121a7c24 */ /* 0x001fc6000f8e02ff */
[----:B------:R0:W-:Y:S01]  /*9650*/  @P1 STG.E.U8 desc[UR8][R24.64], R35 ;  /* 0x0000002318001986 */ /* 0x0001e2000c101108 */
[C---:B------:R-:W-:Y:S01]  /*9660*/  ISETP.LT.AND P1, PT, R19.reuse, UR15, !P0 ;  /* 0x0000000f13007c0c */ /* 0x040fe2000c721270 */
[----:B------:R-:W-:Y:S01]  /*9670*/  IMAD R19, R19, UR5, RZ ;  /* 0x0000000513137c24 */ /* 0x000fe2000f8e02ff */
[C---:B------:R-:W-:Y:S01]  /*9680*/  ISETP.LT.AND P4, PT, R17.reuse, UR15, !P0 ;  /* 0x0000000f11007c0c */ /* 0x040fe2000c781270 */
[----:B------:R-:W-:Y:S01]  /*9690*/  IMAD R17, R17, UR5, RZ ;  /* 0x0000000511117c24 */ /* 0x000fe2000f8e02ff */
[----:B------:R-:W-:Y:S02]  /*96a0*/  LEA.HI.X.SX32 R21, R21, R13, 0x1, P5 ;  /* 0x0000000d15157211 */ /* 0x000fe400028f0eff */
[----:B------:R-:W-:Y:S02]  /*96b0*/  PRMT R33, R10, 0x7772, RZ ;  /* 0x000077720a217816 */ /* 0x000fe400000000ff */
[----:B------:R-:W-:Y:S02]  /*96c0*/  ISETP.LT.AND P3, PT, R18, UR15, !P0 ;  /* 0x0000000f12007c0c */ /* 0x000fe4000c761270 */
[-C--:B------:R-:W-:Y:S01]  /*96d0*/  IADD3 R18, P6, PT, R19, R12.reuse, RZ ;  /* 0x0000000c13127210 */ /* 0x080fe20007fde0ff */
[----:B------:R2:W-:Y:S01]  /*96e0*/  @P2 STG.E.U8 desc[UR8][R20.64], R33 ;  /* 0x0000002114002986 */ /* 0x0005e2000c101108 */
[----:B-1----:R-:W-:-:S02]  /*96f0*/  IADD3 R22, P5, PT, R26, R12, RZ ;  /* 0x0000000c1a167210 */ /* 0x002fc40007fbe0ff */
[----:B0-----:R-:W-:Y:S02]  /*9700*/  IADD3 R24, P2, PT, R17, R12, RZ ;  /* 0x0000000c11187210 */ /* 0x001fe40007f5e0ff */
[-C--:B------:R-:W-:Y:S02]  /*9710*/  LEA.HI.X.SX32 R19, R19, R13.reuse, 0x1, P6 ;  /* 0x0000000d13137211 */ /* 0x080fe400030f0eff */
[----:B------:R-:W-:Y:S02]  /*9720*/  PRMT R31, R11, 0x7772, RZ ;  /* 0x000077720b1f7816 */ /* 0x000fe400000000ff */
[-C--:B------:R-:W-:Y:S02]  /*9730*/  LEA.HI.X.SX32 R23, R26, R13.reuse, 0x1, P5 ;  /* 0x0000000d1a177211 */ /* 0x080fe400028f0eff */
[----:B------:R-:W-:Y:S02]  /*9740*/  PRMT R29, R4, 0x7773, RZ ;  /* 0x00007773041d7816 */ /* 0x000fe400000000ff */
[----:B------:R-:W-:-:S02]  /*9750*/  LEA.HI.X.SX32 R25, R17, R13, 0x1, P2 ;  /* 0x0000000d11197211 */ /* 0x000fc400010f0eff */
[----:B------:R-:W-:Y:S01]  /*9760*/  PRMT R27, R5, 0x7773, RZ ;  /* 0x00007773051b7816 */ /* 0x000fe200000000ff */
[----:B------:R0:W-:Y:S01]  /*9770*/  @P1 STG.E.U8 desc[UR8][R18.64], R31 ;  /* 0x0000001f12001986 */ /* 0x0001e2000c101108 */
[----:B------:R-:W-:-:S03]  /*9780*/  IMAD R5, R16, UR5, RZ ;  /* 0x0000000510057c24 */ /* 0x000fc6000f8e02ff */
[----:B------:R1:W-:Y:S04]  /*9790*/  @P3 STG.E.U8 desc[UR8][R22.64], R29 ;  /* 0x0000001d16003986 */ /* 0x0003e8000c101108 */
[----:B------:R3:W-:Y:S01]  /*97a0*/  @P4 STG.E.U8 desc[UR8][R24.64], R27 ;  /* 0x0000001b18004986 */ /* 0x0007e2000c101108 */
[C---:B------:R-:W-:Y:S01]  /*97b0*/  ISETP.LT.AND P4, PT, R15.reuse, UR15, !P0 ;  /* 0x0000000f0f007c0c */ /* 0x040fe2000c781270 */
[----:B------:R-:W-:Y:S01]  /*97c0*/  IMAD R15, R15, UR5, RZ ;  /* 0x000000050f0f7c24 */ /* 0x000fe2000f8e02ff */
[C---:B------:R-:W-:Y:S01]  /*97d0*/  ISETP.LT.AND P3, PT, R14.reuse, UR15, !P0 ;  /* 0x0000000f0e007c0c */ /* 0x040fe2000c761270 */
[----:B------:R-:W-:Y:S01]  /*97e0*/  IMAD R17, R14, UR5, RZ ;  /* 0x000000050e117c24 */ /* 0x000fe2000f8e02ff */
[-C--:B------:R-:W-:Y:S01]  /*97f0*/  IADD3 R4, P6, PT, R5, R12.reuse, RZ ;  /* 0x0000000c05047210 */ /* 0x080fe20007fde0ff */
[----:B--2---:R-:W-:Y:S01]  /*9800*/  IMAD R21, R3, UR5, RZ ;  /* 0x0000000503157c24 */ /* 0x004fe2000f8e02ff */
[----:B------:R-:W-:Y:S01]  /*9810*/  IADD3 R14, P1, PT, R15, R12, RZ ;  /* 0x0000000c0f0e7210 */ /* 0x000fe20007f3e0ff */
[----:B------:R-:W-:Y:S01]  /*9820*/  IMAD R26, R0, UR5, RZ ;  /* 0x00000005001a7c24 */ /* 0x000fe2000f8e02ff */
[----:B------:R-:W-:-:S02]  /*9830*/  ISETP.LT.AND P5, PT, R16, UR15, !P0 ;  /* 0x0000000f10007c0c */ /* 0x000fc4000c7a1270 */
[-C--:B------:R-:W-:Y:S02]  /*9840*/  LEA.HI.X.SX32 R5, R5, R13.reuse, 0x1, P6 ;  /* 0x0000000d05057211 */ /* 0x080fe400030f0eff */
[-C--:B------:R-:W-:Y:S02]  /*9850*/  IADD3 R16, P2, PT, R17, R12.reuse, RZ ;  /* 0x0000000c11107210 */ /* 0x080fe40007f5e0ff */
[-C--:B0-----:R-:W-:Y:S02]  /*9860*/  IADD3 R18, P6, PT, R21, R12.reuse, RZ ;  /* 0x0000000c15127210 */ /* 0x081fe40007fde0ff */
[-C--:B------:R-:W-:Y:S02]  /*9870*/  LEA.HI.X.SX32 R15, R15, R13.reuse, 0x1, P1 ;  /* 0x0000000d0f0f7211 */ /* 0x080fe400008f0eff */
[----:B------:R-:W-:Y:S02]  /*9880*/  IADD3 R20, P1, PT, R26, R12, RZ ;  /* 0x0000000c1a147210 */ /* 0x000fe40007f3e0ff */
[----:B------:R-:W-:-:S02]  /*9890*/  LEA.HI.X.SX32 R17, R17, R13, 0x1, P2 ;  /* 0x0000000d11117211 */ /* 0x000fc400010f0eff */
[-C--:B------:R-:W-:Y:S02]  /*98a0*/  LEA.HI.X.SX32 R19, R21, R13.reuse, 0x1, P6 ;  /* 0x0000000d15137211 */ /* 0x080fe400030f0eff */
[----:B------:R-:W-:Y:S02]  /*98b0*/  ISETP.LT.AND P2, PT, R3, UR15, !P0 ;  /* 0x0000000f03007c0c */ /* 0x000fe4000c741270 */
[----:B------:R-:W-:Y:S02]  /*98c0*/  LEA.HI.X.SX32 R21, R26, R13, 0x1, P1 ;  /* 0x0000000d1a157211 */ /* 0x000fe400008f0eff */
[----:B------:R-:W-:Y:S02]  /*98d0*/  ISETP.LT.AND P1, PT, R0, UR15, !P0 ;  /* 0x0000000f00007c0c */ /* 0x000fe4000c721270 */
[----:B------:R-:W-:Y:S02]  /*98e0*/  ISETP.LT.AND P0, PT, R2, UR15, !P0 ;  /* 0x0000000f02007c0c */ /* 0x000fe4000c701270 */
[----:B------:R-:W-:-:S02]  /*98f0*/  PRMT R3, R6, 0x7773, RZ ;  /* 0x0000777306037816 */ /* 0x000fc400000000ff */
[----:B------:R-:W-:Y:S01]  /*9900*/  PRMT R7, R7, 0x7773, RZ ;  /* 0x0000777307077816 */ /* 0x000fe200000000ff */
[----:B-1----:R-:W-:Y:S01]  /*9910*/  IMAD R22, R2, UR5, RZ ;  /* 0x0000000502167c24 */ /* 0x002fe2000f8e02ff */
[----:B---3--:R-:W-:Y:S02]  /*9920*/  PRMT R25, R8, 0x7773, RZ ;  /* 0x0000777308197816 */ /* 0x008fe400000000ff */
[----:B------:R-:W-:Y:S01]  /*9930*/  PRMT R23, R9, 0x7773, RZ ;  /* 0x0000777309177816 */ /* 0x000fe200000000ff */
[----:B------:R0:W-:Y:S01]  /*9940*/  @P5 STG.E.U8 desc[UR8][R4.64], R3 ;  /* 0x0000000304005986 */ /* 0x0001e2000c101108 */
[----:B------:R-:W-:-:S03]  /*9950*/  PRMT R9, R10, 0x7773, RZ ;  /* 0x000077730a097816 */ /* 0x000fc600000000ff */
[----:B------:R0:W-:Y:S01]  /*9960*/  @P4 STG.E.U8 desc[UR8][R14.64], R7 ;  /* 0x000000070e004986 */ /* 0x0001e2000c101108 */
[----:B------:R-:W-:-:S03]  /*9970*/  IADD3 R12, P6, PT, R22, R12, RZ ;  /* 0x0000000c160c7210 */ /* 0x000fc60007fde0ff */
[----:B------:R0:W-:Y:S04]  /*9980*/  @P3 STG.E.U8 desc[UR8][R16.64], R25 ;  /* 0x0000001910003986 */ /* 0x0001e8000c101108 */
[----:B------:R0:W-:Y:S01]  /*9990*/  @P2 STG.E.U8 desc[UR8][R18.64], R23 ;  /* 0x0000001712002986 */ /* 0x0001e2000c101108 */
[----:B------:R-:W-:-:S03]  /*99a0*/  LEA.HI.X.SX32 R13, R22, R13, 0x1, P6 ;  /* 0x0000000d160d7211 */ /* 0x000fc600030f0eff */
[----:B------:R0:W-:Y:S01]  /*99b0*/  @P1 STG.E.U8 desc[UR8][R20.64], R9 ;  /* 0x0000000914001986 */ /* 0x0001e2000c101108 */
[----:B------:R-:W-:Y:S01]  /*99c0*/  PRMT R11, R11, 0x7773, RZ ;  /* 0x000077730b0b7816 */ /* 0x000fe200000000ff */
[----:B------:R-:W-:Y:S06]  /*99d0*/  @!P0 EXIT ;  /* 0x000000000000894d */ /* 0x000fec0003800000 */
[----:B------:R-:W-:Y:S01]  /*99e0*/  STG.E.U8 desc[UR8][R12.64], R11 ;  /* 0x0000000b0c007986 */ /* 0x000fe2000c101108 */
[----:B------:R-:W-:Y:S05]  /*99f0*/  EXIT ;  /* 0x000000000000794d */ /* 0x000fea0003800000 */
.L_x_2:
[----:B------:R-:W-:-:S00]  /*9a00*/  BRA `(.L_x_2) ;  /* 0xfffffffc00fc7947 */ /* 0x000fc0000383ffff */
[----:B------:R-:W-:-:S00]  /*9a10*/  NOP ;  /* 0x0000000000007918 */ /* 0x000fc00000000000 */
        /* <DEDUP_REMOVED lines=14> */
.L_x_3:


//--------------------- .nv.shared.matmul_kernel  --------------------------
	.section	.nv.shared.matmul_kernel,"aw",@nobits
	.sectionflags	@""
	.align	16
	.zero		1024


//--------------------- .nv.shared.reserved.0     --------------------------
	.section	.nv.shared.reserved.0,"aw",@nobits
	.weak		__nv_reservedSMEM_offset_0_alias
	.size		__nv_reservedSMEM_offset_0_alias, 0, 64
	.other		__nv_reservedSMEM_offset_0_alias,@"STO_CUDA_RESERVED_SHARED STV_DEFAULT"
__nv_reservedSMEM_offset_0_alias:
	.zero		0
	.zero		64


//--------------------- .nv.constant0.matmul_kernel --------------------------
	.section	.nv.constant0.matmul_kernel,"a",@progbits
	.sectionflags	@""
	.align	4
.nv.constant0.matmul_kernel:
	.zero		976


//--------------------- SYMBOLS --------------------------

	.type		.nv.reservedSmem.offset0,@object
	.size		.nv.reservedSmem.offset0,0x4
	.type		.nv.reservedSmem.cap,@object
	.size		.nv.reservedSmem.cap,0x4
